// auto-generated by cutlass_sweep.gemm — config: {"arch": "sm_90", "cluster_m": 1, "cluster_n": 1, "dtype": "tf32", "dtype_b": "tf32", "layout": "nt", "stages": 7, "tile_k": 32, "tile_m": 256, "tile_n": 256}
#include "cutlass/cutlass.h"
#include "cutlass/gemm/collective/collective_builder.hpp"
#include "cutlass/gemm/device/gemm_universal_adapter.h"
#include "cutlass/gemm/kernel/gemm_universal.hpp"
#include "cutlass/epilogue/collective/collective_builder.hpp"

using ElemA = cutlass::tfloat32_t;
using ElemB = cutlass::tfloat32_t;
using ElemCD = cutlass::tfloat32_t;
using Acc  = float;
using TileShape    = cute::Shape<cute::_256, cute::_256, cute::_32>;
using ClusterShape = cute::Shape<cute::_1, cute::_1, cute::_1>;

using CollectiveEpilogue = typename cutlass::epilogue::collective::CollectiveBuilder<
    cutlass::arch::Sm90, cutlass::arch::OpClassTensorOp,
    TileShape, ClusterShape,
    cutlass::epilogue::collective::EpilogueTileAuto,
    Acc, Acc,
    ElemCD, cutlass::layout::RowMajor, 128 / cutlass::sizeof_bits<ElemCD>::value,
    ElemCD, cutlass::layout::RowMajor, 128 / cutlass::sizeof_bits<ElemCD>::value,
    cutlass::epilogue::collective::EpilogueScheduleAuto
  >::CollectiveOp;

using CollectiveMainloop = typename cutlass::gemm::collective::CollectiveBuilder<
    cutlass::arch::Sm90, cutlass::arch::OpClassTensorOp,
    ElemA, cutlass::layout::RowMajor, 128 / cutlass::sizeof_bits<ElemA>::value,
    ElemB, cutlass::layout::ColumnMajor, 128 / cutlass::sizeof_bits<ElemB>::value,
    Acc,
    TileShape, ClusterShape,
    cutlass::gemm::collective::StageCount<7>,
    cutlass::gemm::collective::KernelScheduleAuto
  >::CollectiveOp;

using GemmKernel = cutlass::gemm::kernel::GemmUniversal<
    cute::Shape<int,int,int,int>,
    CollectiveMainloop,
    CollectiveEpilogue
>;
using Gemm = cutlass::gemm::device::GemmUniversalAdapter<GemmKernel>;

// Force the device kernel symbol into the cubin without needing a host main.
auto* _anchor = &cutlass::device_kernel<GemmKernel>;


// ===== COMPILED SASS (sm_90a) =====

	.target	sm_90a

	.elftype	@"ET_EXEC"


//--------------------- .note.nv.tkinfo           --------------------------
	.section	.note.nv.tkinfo,"",@"SHT_NOTE"
	.sectionflags	@"SHF_NOTE_NV_TKINFO"
	.tkinfo
        /*0018*/ 	.word	0x00000002
        /*0030*/ 	.string	""
        /*0030*/ 	.string	"ptxas"
        /*0030*/ 	.string	"Cuda compilation tools, release 13.0, V13.0.88"
        /*0030*/ 	.string	"Build cuda_13.0.r13.0/compiler.36424714_0"
        /*0030*/ 	.string	"-arch sm_90a -m 64 "



//--------------------- .note.nv.cuinfo           --------------------------
	.section	.note.nv.cuinfo,"",@"SHT_NOTE"
	.sectionflags	@"SHF_NOTE_NV_CUINFO"
        /*0018*/ 	.short	0x0002
        /*001a*/ 	.short	0x005a
        /*001c*/ 	.short	0x0082
	.zero		2


//--------------------- .nv.info                  --------------------------
	.section	.nv.info,"",@"SHT_CUDA_INFO"
	.align	4


	//----- nvinfo : EIATTR_REGCOUNT
	.align		4
        /*0000*/ 	.byte	0x04, 0x2f
        /*0002*/ 	.short	(.L_15 - .L_14)
	.align		4
.L_14:
        /*0004*/ 	.word	index@(_ZN7cutlass13device_kernelINS_4gemm6kernel13GemmUniversalIN4cute5tupleIJiiiiEEENS1_10collective13CollectiveMmaINS1_34MainloopSm90TmaGmmaWarpSpecializedILi7ENS5_IJNS4_1CILi1EEESB_SB_EEENS1_35KernelTmaWarpSpecializedCooperativeEEENS5_IJNSA_ILi256EEESF_NSA_ILi32EEEEEENS_10tfloat32_tENS5_IJlSB_lEEESI_SJ_NS4_8TiledMMAINS4_8MMA_AtomIJNS4_4SM904GMMA30MMA_64x256x8_F32TF32TF32_SS_TNILNSN_7ScaleInE1ELSP_1EEEEEENS4_6LayoutINS5_IJNSA_ILi2EEESB_SB_EEENS5_IJSB_NSA_ILi0EEESV_EEEEENS5_IJNS4_10UnderscoreESY_SY_EEEEENS4_13SM90_TMA_LOADENS4_14ComposedLayoutINS4_7SwizzleILi3ELi4ELi3EEENS4_18smem_ptr_flag_bitsILi32EEENSS_INS5_IJNSA_ILi8EEESG_EEENS5_IJSG_SB_EEEEEEEvNS4_8identityES11_S1B_vS1C_EENS_8epilogue10collective6detail29Sm90TmaWarpSpecializedAdapterINS1F_15DefaultEpilogueISI_SJ_SJ_NS1E_6thread17LinearCombinationISI_Li1EffLNS1J_9ScaleType4KindE0ELNS_15FloatRoundStyleE2ESI_EENS1_15EpilogueDefaultEEEEEvvEEEEvNT_6ParamsE)
        /*0008*/ 	.word	0x000000a8


	//----- nvinfo : EIATTR_FRAME_SIZE
	.align		4
.L_15:
        /*000c*/ 	.byte	0x04, 0x11
        /*000e*/ 	.short	(.L_17 - .L_16)
	.align		4
.L_16:
        /*0010*/ 	.word	index@(_ZN7cutlass13device_kernelINS_4gemm6kernel13GemmUniversalIN4cute5tupleIJiiiiEEENS1_10collective13CollectiveMmaINS1_34MainloopSm90TmaGmmaWarpSpecializedILi7ENS5_IJNS4_1CILi1EEESB_SB_EEENS1_35KernelTmaWarpSpecializedCooperativeEEENS5_IJNSA_ILi256EEESF_NSA_ILi32EEEEEENS_10tfloat32_tENS5_IJlSB_lEEESI_SJ_NS4_8TiledMMAINS4_8MMA_AtomIJNS4_4SM904GMMA30MMA_64x256x8_F32TF32TF32_SS_TNILNSN_7ScaleInE1ELSP_1EEEEEENS4_6LayoutINS5_IJNSA_ILi2EEESB_SB_EEENS5_IJSB_NSA_ILi0EEESV_EEEEENS5_IJNS4_10UnderscoreESY_SY_EEEEENS4_13SM90_TMA_LOADENS4_14ComposedLayoutINS4_7SwizzleILi3ELi4ELi3EEENS4_18smem_ptr_flag_bitsILi32EEENSS_INS5_IJNSA_ILi8EEESG_EEENS5_IJSG_SB_EEEEEEEvNS4_8identityES11_S1B_vS1C_EENS_8epilogue10collective6detail29Sm90TmaWarpSpecializedAdapterINS1F_15DefaultEpilogueISI_SJ_SJ_NS1E_6thread17LinearCombinationISI_Li1EffLNS1J_9ScaleType4KindE0ELNS_15FloatRoundStyleE2ESI_EENS1_15EpilogueDefaultEEEEEvvEEEEvNT_6ParamsE)
        /*0014*/ 	.word	0x00000788


	//----- nvinfo : EIATTR_MIN_STACK_SIZE
	.align		4
.L_17:
        /*0018*/ 	.byte	0x04, 0x12
        /*001a*/ 	.short	(.L_19 - .L_18)
	.align		4
.L_18:
        /*001c*/ 	.word	index@(_ZN7cutlass13device_kernelINS_4gemm6kernel13GemmUniversalIN4cute5tupleIJiiiiEEENS1_10collective13CollectiveMmaINS1_34MainloopSm90TmaGmmaWarpSpecializedILi7ENS5_IJNS4_1CILi1EEESB_SB_EEENS1_35KernelTmaWarpSpecializedCooperativeEEENS5_IJNSA_ILi256EEESF_NSA_ILi32EEEEEENS_10tfloat32_tENS5_IJlSB_lEEESI_SJ_NS4_8TiledMMAINS4_8MMA_AtomIJNS4_4SM904GMMA30MMA_64x256x8_F32TF32TF32_SS_TNILNSN_7ScaleInE1ELSP_1EEEEEENS4_6LayoutINS5_IJNSA_ILi2EEESB_SB_EEENS5_IJSB_NSA_ILi0EEESV_EEEEENS5_IJNS4_10UnderscoreESY_SY_EEEEENS4_13SM90_TMA_LOADENS4_14ComposedLayoutINS4_7SwizzleILi3ELi4ELi3EEENS4_18smem_ptr_flag_bitsILi32EEENSS_INS5_IJNSA_ILi8EEESG_EEENS5_IJSG_SB_EEEEEEEvNS4_8identityES11_S1B_vS1C_EENS_8epilogue10collective6detail29Sm90TmaWarpSpecializedAdapterINS1F_15DefaultEpilogueISI_SJ_SJ_NS1E_6thread17LinearCombinationISI_Li1EffLNS1J_9ScaleType4KindE0ELNS_15FloatRoundStyleE2ESI_EENS1_15EpilogueDefaultEEEEEvvEEEEvNT_6ParamsE)
        /*0020*/ 	.word	0x00000788
.L_19:


//--------------------- .nv.compat                --------------------------
	.section	.nv.compat,"",@"SHT_CUDA_COMPAT_INFO"
	.align	4
        /*0000*/ 	.byte	0x02, 0x09, 0x01, 0x00, 0x02, 0x02, 0x04, 0x00, 0x02, 0x05, 0x05, 0x00, 0x03, 0x07, 0x01, 0x01
        /*0010*/ 	.byte	0x02, 0x03, 0x01, 0x00, 0x02, 0x06, 0x01, 0x00, 0x04, 0x0b, 0x08, 0x00, 0x00, 0x00, 0x00, 0x00
        /*0020*/ 	.byte	0x00, 0x00, 0x00, 0x00


//--------------------- .nv.info._ZN7cutlass13device_kernelINS_4gemm6kernel13GemmUniversalIN4cute5tupleIJiiiiEEENS1_10collective13CollectiveMmaINS1_34MainloopSm90TmaGmmaWarpSpecializedILi7ENS5_IJNS4_1CILi1EEESB_SB_EEENS1_35KernelTmaWarpSpecializedCooperativeEEENS5_IJNSA_ILi256EEESF_NSA_ILi32EEEEEENS_10tfloat32_tENS5_IJlSB_lEEESI_SJ_NS4_8TiledMMAINS4_8MMA_AtomIJNS4_4SM904GMMA30MMA_64x256x8_F32TF32TF32_SS_TNILNSN_7ScaleInE1ELSP_1EEEEEENS4_6LayoutINS5_IJNSA_ILi2EEESB_SB_EEENS5_IJSB_NSA_ILi0EEESV_EEEEENS5_IJNS4_10UnderscoreESY_SY_EEEEENS4_13SM90_TMA_LOADENS4_14ComposedLayoutINS4_7SwizzleILi3ELi4ELi3EEENS4_18smem_ptr_flag_bitsILi32EEENSS_INS5_IJNSA_ILi8EEESG_EEENS5_IJSG_SB_EEEEEEEvNS4_8identityES11_S1B_vS1C_EENS_8epilogue10collective6detail29Sm90TmaWarpSpecializedAdapterINS1F_15DefaultEpilogueISI_SJ_SJ_NS1E_6thread17LinearCombinationISI_Li1EffLNS1J_9ScaleType4KindE0ELNS_15FloatRoundStyleE2ESI_EENS1_15EpilogueDefaultEEEEEvvEEEEvNT_6ParamsE --------------------------
	.section	.nv.info._ZN7cutlass13device_kernelINS_4gemm6kernel13GemmUniversalIN4cute5tupleIJiiiiEEENS1_10collective13CollectiveMmaINS1_34MainloopSm90TmaGmmaWarpSpecializedILi7ENS5_IJNS4_1CILi1EEESB_SB_EEENS1_35KernelTmaWarpSpecializedCooperativeEEENS5_IJNSA_ILi256EEESF_NSA_ILi32EEEEEENS_10tfloat32_tENS5_IJlSB_lEEESI_SJ_NS4_8TiledMMAINS4_8MMA_AtomIJNS4_4SM904GMMA30MMA_64x256x8_F32TF32TF32_SS_TNILNSN_7ScaleInE1ELSP_1EEEEEENS4_6LayoutINS5_IJNSA_ILi2EEESB_SB_EEENS5_IJSB_NSA_ILi0EEESV_EEEEENS5_IJNS4_10UnderscoreESY_SY_EEEEENS4_13SM90_TMA_LOADENS4_14ComposedLayoutINS4_7SwizzleILi3ELi4ELi3EEENS4_18smem_ptr_flag_bitsILi32EEENSS_INS5_IJNSA_ILi8EEESG_EEENS5_IJSG_SB_EEEEEEEvNS4_8identityES11_S1B_vS1C_EENS_8epilogue10collective6detail29Sm90TmaWarpSpecializedAdapterINS1F_15DefaultEpilogueISI_SJ_SJ_NS1E_6thread17LinearCombinationISI_Li1EffLNS1J_9ScaleType4KindE0ELNS_15FloatRoundStyleE2ESI_EENS1_15EpilogueDefaultEEEEEvvEEEEvNT_6ParamsE,"",@"SHT_CUDA_INFO"
	.sectionflags	@""
	.align	4


	//----- nvinfo : EIATTR_CUDA_API_VERSION
	.align		4
        /*0000*/ 	.byte	0x04, 0x37
        /*0002*/ 	.short	(.L_21 - .L_20)
.L_20:
        /*0004*/ 	.word	0x00000082


	//----- nvinfo : EIATTR_KPARAM_INFO
	.align		4
.L_21:
        /*0008*/ 	.byte	0x04, 0x17
        /*000a*/ 	.short	(.L_23 - .L_22)
.L_22:
        /*000c*/ 	.word	0x00000000
        /*0010*/ 	.short	0x0000
        /*0012*/ 	.short	0x0070
        /*0014*/ 	.byte	0x00, 0xf0, 0x01, 0x10


	//----- nvinfo : EIATTR_SPARSE_MMA_MASK
	.align		4
.L_23:
        /*0018*/ 	.byte	0x03, 0x50
        /*001a*/ 	.short	0x0000


	//----- nvinfo : EIATTR_MAXREG_COUNT
	.align		4
        /*001c*/ 	.byte	0x03, 0x1b
        /*001e*/ 	.short	0x00a8


	//----- nvinfo : EIATTR_NUM_BARRIERS
	.align		4
        /*0020*/ 	.byte	0x02, 0x4c
        /*0022*/ 	.byte	0x01
	.zero		1


	//----- nvinfo : EIATTR_EXTERNS
	.align		4
        /*0024*/ 	.byte	0x04, 0x0f
        /*0026*/ 	.short	(.L_25 - .L_24)


	//   ....[0]....
	.align		4
.L_24:
        /*0028*/ 	.word	index@(__assertfail)


	//----- nvinfo : EIATTR_ANNOTATIONS
	.align		4
.L_25:
        /*002c*/ 	.byte	0x04, 0x55
        /*002e*/ 	.short	(.L_27 - .L_26)


	//   ....[0]....
.L_26:
        /*0030*/ 	.word	0x00000001
        /*0034*/ 	.byte	0x00, 0x07, 0x00, 0x00, 0x01, 0x00, 0x00, 0x00, 0x10, 0x15, 0x00, 0x00, 0x01, 0x00, 0x00, 0x00
        /* <DEDUP_REMOVED lines=712> */
        /*2cc4*/ 	.byte	0xf0, 0xa3, 0x01, 0x00, 0x01, 0x00, 0x00, 0x00, 0xc0, 0xa5, 0x01, 0x00


	//----- nvinfo : EIATTR_MERCURY_ISA_VERSION
	.align		4
.L_27:
        /*2cd0*/ 	.byte	0x03, 0x5f
        /*2cd2*/ 	.short	0x0101


	//----- nvinfo : EIATTR_INT_WARP_WIDE_INSTR_OFFSETS
	.align		4
        /*2cd4*/ 	.byte	0x04, 0x31
        /*2cd6*/ 	.short	(.L_29 - .L_28)


	//   ....[0]....
.L_28:
        /*2cd8*/ 	.word	0x00000560


	//   ....[1]....
        /*2cdc*/ 	.word	0x00000570


	//   ....[2]....
        /*2ce0*/ 	.word	0x00000600


	//----- nvinfo : EIATTR_COOP_GROUP_MASK_REGIDS
	.align		4
.L_29:
        /*2ce4*/ 	.byte	0x04, 0x29
        /*2ce6*/ 	.short	(.L_31 - .L_30)


	//   ....[0]....
.L_30:
        /*2ce8*/ 	.word	0xffffffff


	//   ....[1]....
        /*2cec*/ 	.word	0xffffffff


	//   ....[2]....
        /*2cf0*/ 	.word	0xffffffff


	//   ....[3]....
        /*2cf4*/ 	.word	0xffffffff


	//   ....[4]....
        /*2cf8*/ 	.word	0xffffffff


	//----- nvinfo : EIATTR_COOP_GROUP_INSTR_OFFSETS
	.align		4
.L_31:
        /*2cfc*/ 	.byte	0x04, 0x28
        /*2cfe*/ 	.short	(.L_33 - .L_32)


	//   ....[0]....
.L_32:
        /*2d00*/ 	.word	0x00000070


	//   ....[1]....
        /*2d04*/ 	.word	0x00000080


	//   ....[2]....
        /*2d08*/ 	.word	0x000001a0


	//   ....[3]....
        /*2d0c*/ 	.word	0x00000410


	//   ....[4]....
        /*2d10*/ 	.word	0x000011c0


	//----- nvinfo : EIATTR_REG_RECONFIG
	.align		4
.L_33:
        /*2d14*/ 	.byte	0x01, 0x54
	.zero		2


	//----- nvinfo : EIATTR_SYSCALL_OFFSETS
	.align		4
        /*2d18*/ 	.byte	0x04, 0x46
        /*2d1a*/ 	.short	(.L_35 - .L_34)


	//   ....[0]....
.L_34:
        /*2d1c*/ 	.word	0x00001370


	//----- nvinfo : EIATTR_MBARRIER_INSTR_OFFSETS
	.align		4
.L_35:
        /*2d20*/ 	.byte	0x04, 0x39
        /*2d22*/ 	.short	(.L_37 - .L_36)


	//   ....[0]....
.L_36:
        /*2d24*/ 	.word	0x00000320
        /*2d28*/ 	.word	0x000000ff
        /*2d2c*/ 	.word	0x00000000
        /*2d30*/ 	.short	0x0100
        /*2d32*/ 	.byte	0x08
	.zero		1


	//   ....[1]....
        /*2d34*/ 	.word	0x00000330
        /*2d38*/ 	.word	0x000000ff
        /*2d3c*/ 	.word	0x00000038
        /*2d40*/ 	.short	0x0100
        /*2d42*/ 	.byte	0x08
	.zero		1


	//   ....[2]....
        /*2d44*/ 	.word	0x00000340
        /*2d48*/ 	.word	0x000000ff
        /*2d4c*/ 	.word	0x00000008
        /*2d50*/ 	.short	0x0100
        /*2d52*/ 	.byte	0x08
	.zero		1


	//   ....[3]....
        /*2d54*/ 	.word	0x00000350
        /*2d58*/ 	.word	0x000000ff
        /*2d5c*/ 	.word	0x00000040
        /*2d60*/ 	.short	0x0100
        /*2d62*/ 	.byte	0x08
	.zero		1


	//   ....[4]....
        /*2d64*/ 	.word	0x00000360
        /*2d68*/ 	.word	0x000000ff
        /*2d6c*/ 	.word	0x00000010
        /*2d70*/ 	.short	0x0100
        /*2d72*/ 	.byte	0x08
	.zero		1


	//   ....[5]....
        /*2d74*/ 	.word	0x00000370
        /*2d78*/ 	.word	0x000000ff
        /*2d7c*/ 	.word	0x00000048
        /*2d80*/ 	.short	0x0100
        /*2d82*/ 	.byte	0x08
	.zero		1


	//   ....[6]....
        /*2d84*/ 	.word	0x00000380
        /*2d88*/ 	.word	0x000000ff
        /*2d8c*/ 	.word	0x00000018
        /*2d90*/ 	.short	0x0100
        /*2d92*/ 	.byte	0x08
	.zero		1


	//   ....[7]....
        /*2d94*/ 	.word	0x00000390
        /*2d98*/ 	.word	0x000000ff
        /*2d9c*/ 	.word	0x00000050
        /*2da0*/ 	.short	0x0100
        /*2da2*/ 	.byte	0x08
	.zero		1


	//   ....[8]....
        /*2da4*/ 	.word	0x000003a0
        /*2da8*/ 	.word	0x000000ff
        /*2dac*/ 	.word	0x00000020
        /*2db0*/ 	.short	0x0100
        /*2db2*/ 	.byte	0x08
	.zero		1


	//   ....[9]....
        /*2db4*/ 	.word	0x000003b0
        /*2db8*/ 	.word	0x000000ff
        /*2dbc*/ 	.word	0x00000058
        /*2dc0*/ 	.short	0x0100
        /*2dc2*/ 	.byte	0x08
	.zero		1


	//   ....[10]....
        /*2dc4*/ 	.word	0x000003c0
        /*2dc8*/ 	.word	0x000000ff
        /*2dcc*/ 	.word	0x00000028
        /*2dd0*/ 	.short	0x0100
        /*2dd2*/ 	.byte	0x08
	.zero		1


	//   ....[11]....
        /*2dd4*/ 	.word	0x000003d0
        /*2dd8*/ 	.word	0x000000ff
        /*2ddc*/ 	.word	0x00000060
        /*2de0*/ 	.short	0x0100
        /*2de2*/ 	.byte	0x08
	.zero		1


	//   ....[12]....
        /*2de4*/ 	.word	0x000003e0
        /*2de8*/ 	.word	0x000000ff
        /*2dec*/ 	.word	0x00000030
        /*2df0*/ 	.short	0x0100
        /*2df2*/ 	.byte	0x08
	.zero		1


	//   ....[13]....
        /*2df4*/ 	.word	0x000003f0
        /*2df8*/ 	.word	0x000000ff
        /*2dfc*/ 	.word	0x00000068
        /*2e00*/ 	.short	0x0100
        /*2e02*/ 	.byte	0x08
	.zero		1


	//   ....[14]....
        /*2e04*/ 	.word	0x00000670
        /*2e08*/ 	.word	0x000000ff
        /*2e0c*/ 	.word	0x00000080
        /*2e10*/ 	.short	0x0100
        /*2e12*/ 	.byte	0x10
	.zero		1


	//   ....[15]....
        /*2e14*/ 	.word	0x00000710
        /*2e18*/ 	.word	0x000000ff
        /*2e1c*/ 	.word	0x00000088
        /*2e20*/ 	.short	0x0100
        /*2e22*/ 	.byte	0x10
	.zero		1


	//   ....[16]....
        /*2e24*/ 	.word	0x00001410
        /*2e28*/ 	.word	0x00000003
        /*2e2c*/ 	.word	0x00000000
        /*2e30*/ 	.short	0x010a
        /*2e32*/ 	.byte	0x3f
	.zero		1


	//   ....[17]....
        /*2e34*/ 	.word	0x00001450
        /*2e38*/ 	.word	0x00000003
        /*2e3c*/ 	.word	0x00000000
        /*2e40*/ 	.short	0x010a
        /*2e42*/ 	.byte	0x3f
	.zero		1


	//   ....[18]....
        /*2e44*/ 	.word	0x00004a60
        /*2e48*/ 	.word	0x000000ff
        /*2e4c*/ 	.word	0x00000000
        /*2e50*/ 	.short	0x010a
        /*2e52*/ 	.byte	0x08
	.zero		1


	//   ....[19]....
        /*2e54*/ 	.word	0x00004aa0
        /*2e58*/ 	.word	0x000000ff
        /*2e5c*/ 	.word	0x00000000
        /*2e60*/ 	.short	0x010a
        /*2e62*/ 	.byte	0x08
	.zero		1


	//   ....[20]....
        /*2e64*/ 	.word	0x00008b80
        /*2e68*/ 	.word	0x000000ff
        /*2e6c*/ 	.word	0x00000000
        /*2e70*/ 	.short	0x0101
        /*2e72*/ 	.byte	0x0c
	.zero		1


	//   ....[21]....
        /*2e74*/ 	.word	0x00008db0
        /*2e78*/ 	.word	0x000000ff
        /*2e7c*/ 	.word	0x00000000
        /*2e80*/ 	.short	0x0101
        /*2e82*/ 	.byte	0x04
	.zero		1


	//   ....[22]....
        /*2e84*/ 	.word	0x0001a180
        /*2e88*/ 	.word	0x0000000a
        /*2e8c*/ 	.word	0x00000038
        /*2e90*/ 	.short	0x010a
        /*2e92*/ 	.byte	0x3f
	.zero		1


	//   ....[23]....
        /*2e94*/ 	.word	0x0001a4f0
        /*2e98*/ 	.word	0x00000003
        /*2e9c*/ 	.word	0x00000088
        /*2ea0*/ 	.short	0x0101
        /*2ea2*/ 	.byte	0x3f
	.zero		1


	//   ....[24]....
        /*2ea4*/ 	.word	0x0001acd0
        /*2ea8*/ 	.word	0x00000005
        /*2eac*/ 	.word	0x00000000
        /*2eb0*/ 	.short	0x010a
        /*2eb2*/ 	.byte	0x3f
	.zero		1


	//   ....[25]....
        /*2eb4*/ 	.word	0x0001ad60
        /*2eb8*/ 	.word	0x00000007
        /*2ebc*/ 	.word	0x00000000
        /*2ec0*/ 	.short	0x010a
        /*2ec2*/ 	.byte	0x3f
	.zero		1


	//   ....[26]....
        /*2ec4*/ 	.word	0x0001adf0
        /*2ec8*/ 	.word	0x00000007
        /*2ecc*/ 	.word	0x00000000
        /*2ed0*/ 	.short	0x010a
        /*2ed2*/ 	.byte	0x3f
	.zero		1


	//   ....[27]....
        /*2ed4*/ 	.word	0x0001ae80
        /*2ed8*/ 	.word	0x00000007
        /*2edc*/ 	.word	0x00000000
        /*2ee0*/ 	.short	0x010a
        /*2ee2*/ 	.byte	0x3f
	.zero		1


	//   ....[28]....
        /*2ee4*/ 	.word	0x0001af10
        /*2ee8*/ 	.word	0x00000007
        /*2eec*/ 	.word	0x00000000
        /*2ef0*/ 	.short	0x010a
        /*2ef2*/ 	.byte	0x3f
	.zero		1


	//   ....[29]....
        /*2ef4*/ 	.word	0x0001afa0
        /*2ef8*/ 	.word	0x00000007
        /*2efc*/ 	.word	0x00000000
        /*2f00*/ 	.short	0x010a
        /*2f02*/ 	.byte	0x3f
	.zero		1


	//   ....[30]....
        /*2f04*/ 	.word	0x0001b030
        /*2f08*/ 	.word	0x00000003
        /*2f0c*/ 	.word	0x00000000
        /*2f10*/ 	.short	0x010a
        /*2f12*/ 	.byte	0x3f
	.zero		1


	//   ....[31]....
        /*2f14*/ 	.word	0x0001b090
        /*2f18*/ 	.word	0x00000003
        /*2f1c*/ 	.word	0x00000000
        /*2f20*/ 	.short	0x010a
        /*2f22*/ 	.byte	0x3f
	.zero		1


	//   ....[32]....
        /*2f24*/ 	.word	0x0001b0f0
        /*2f28*/ 	.word	0x00000005
        /*2f2c*/ 	.word	0x00000000
        /*2f30*/ 	.short	0x010a
        /*2f32*/ 	.byte	0x3f
	.zero		1


	//   ....[33]....
        /*2f34*/ 	.word	0x0001b1c0
        /*2f38*/ 	.word	0x0000000a
        /*2f3c*/ 	.word	0x00000038
        /*2f40*/ 	.short	0x010a
        /*2f42*/ 	.byte	0x3f
	.zero		1


	//   ....[34]....
        /*2f44*/ 	.word	0x0001b290
        /*2f48*/ 	.word	0x00000005
        /*2f4c*/ 	.word	0x00000000
        /*2f50*/ 	.short	0x010a
        /*2f52*/ 	.byte	0x3f
	.zero		1


	//   ....[35]....
        /*2f54*/ 	.word	0x0001b2e0
        /*2f58*/ 	.word	0x00000007
        /*2f5c*/ 	.word	0x00000000
        /*2f60*/ 	.short	0x010a
        /*2f62*/ 	.byte	0x3f
	.zero		1


	//   ....[36]....
        /*2f64*/ 	.word	0x0001b330
        /*2f68*/ 	.word	0x00000007
        /*2f6c*/ 	.word	0x00000000
        /*2f70*/ 	.short	0x010a
        /*2f72*/ 	.byte	0x3f
	.zero		1


	//   ....[37]....
        /*2f74*/ 	.word	0x0001b380
        /*2f78*/ 	.word	0x00000007
        /*2f7c*/ 	.word	0x00000000
        /*2f80*/ 	.short	0x010a
        /*2f82*/ 	.byte	0x3f
	.zero		1


	//   ....[38]....
        /*2f84*/ 	.word	0x0001b3d0
        /*2f88*/ 	.word	0x00000007
        /*2f8c*/ 	.word	0x00000000
        /*2f90*/ 	.short	0x010a
        /*2f92*/ 	.byte	0x3f
	.zero		1


	//   ....[39]....
        /*2f94*/ 	.word	0x0001b420
        /*2f98*/ 	.word	0x00000007
        /*2f9c*/ 	.word	0x00000000
        /*2fa0*/ 	.short	0x010a
        /*2fa2*/ 	.byte	0x3f
	.zero		1


	//----- nvinfo : EIATTR_NUM_MBARRIERS
	.align		4
.L_37:
        /*2fa4*/ 	.byte	0x03, 0x38
        /*2fa6*/ 	.short	0x0010


	//----- nvinfo : EIATTR_EXIT_INSTR_OFFSETS
	.align		4
        /*2fa8*/ 	.byte	0x04, 0x1c
        /*2faa*/ 	.short	(.L_39 - .L_38)


	//   ....[0]....
.L_38:
        /*2fac*/ 	.word	0x00000770


	//   ....[1]....
        /*2fb0*/ 	.word	0x000010e0


	//   ....[2]....
        /*2fb4*/ 	.word	0x00019710


	//   ....[3]....
        /*2fb8*/ 	.word	0x00019e10


	//   ....[4]....
        /*2fbc*/ 	.word	0x0001b080


	//----- nvinfo : EIATTR_MAX_THREADS
	.align		4
.L_39:
        /*2fc0*/ 	.byte	0x04, 0x05
        /*2fc2*/ 	.short	(.L_41 - .L_40)
.L_40:
        /*2fc4*/ 	.word	0x00000180
        /*2fc8*/ 	.word	0x00000001
        /*2fcc*/ 	.word	0x00000001


	//----- nvinfo : EIATTR_CRS_STACK_SIZE
	.align		4
.L_41:
        /*2fd0*/ 	.byte	0x04, 0x1e
        /*2fd2*/ 	.short	(.L_43 - .L_42)
.L_42:
        /*2fd4*/ 	.word	0x00000000


	//----- nvinfo : EIATTR_CBANK_PARAM_SIZE
	.align		4
.L_43:
        /*2fd8*/ 	.byte	0x03, 0x19
        /*2fda*/ 	.short	0x0470


	//----- nvinfo : EIATTR_PARAM_CBANK
	.align		4
        /*2fdc*/ 	.byte	0x04, 0x0a
        /*2fde*/ 	.short	(.L_45 - .L_44)
	.align		4
.L_44:
        /*2fe0*/ 	.word	index@(.nv.constant0._ZN7cutlass13device_kernelINS_4gemm6kernel13GemmUniversalIN4cute5tupleIJiiiiEEENS1_10collective13CollectiveMmaINS1_34MainloopSm90TmaGmmaWarpSpecializedILi7ENS5_IJNS4_1CILi1EEESB_SB_EEENS1_35KernelTmaWarpSpecializedCooperativeEEENS5_IJNSA_ILi256EEESF_NSA_ILi32EEEEEENS_10tfloat32_tENS5_IJlSB_lEEESI_SJ_NS4_8TiledMMAINS4_8MMA_AtomIJNS4_4SM904GMMA30MMA_64x256x8_F32TF32TF32_SS_TNILNSN_7ScaleInE1ELSP_1EEEEEENS4_6LayoutINS5_IJNSA_ILi2EEESB_SB_EEENS5_IJSB_NSA_ILi0EEESV_EEEEENS5_IJNS4_10UnderscoreESY_SY_EEEEENS4_13SM90_TMA_LOADENS4_14ComposedLayoutINS4_7SwizzleILi3ELi4ELi3EEENS4_18smem_ptr_flag_bitsILi32EEENSS_INS5_IJNSA_ILi8EEESG_EEENS5_IJSG_SB_EEEEEEEvNS4_8identityES11_S1B_vS1C_EENS_8epilogue10collective6detail29Sm90TmaWarpSpecializedAdapterINS1F_15DefaultEpilogueISI_SJ_SJ_NS1E_6thread17LinearCombinationISI_Li1EffLNS1J_9ScaleType4KindE0ELNS_15FloatRoundStyleE2ESI_EENS1_15EpilogueDefaultEEEEEvvEEEEvNT_6ParamsE)
        /*2fe4*/ 	.short	0x0210
        /*2fe6*/ 	.short	0x0470


	//----- nvinfo : EIATTR_SW_WAR
	.align		4
.L_45:
        /*2fe8*/ 	.byte	0x04, 0x36
        /*2fea*/ 	.short	(.L_47 - .L_46)
.L_46:
        /*2fec*/ 	.word	0x00000008
.L_47:


//--------------------- .nv.callgraph             --------------------------
	.section	.nv.callgraph,"",@"SHT_CUDA_CALLGRAPH"
	.align	4
	.sectionentsize	8
	.align		4
        /*0000*/ 	.word	0x00000000
	.align		4
        /*0004*/ 	.word	0xffffffff
	.align		4
        /*0008*/ 	.word	index@(_ZN7cutlass13device_kernelINS_4gemm6kernel13GemmUniversalIN4cute5tupleIJiiiiEEENS1_10collective13CollectiveMmaINS1_34MainloopSm90TmaGmmaWarpSpecializedILi7ENS5_IJNS4_1CILi1EEESB_SB_EEENS1_35KernelTmaWarpSpecializedCooperativeEEENS5_IJNSA_ILi256EEESF_NSA_ILi32EEEEEENS_10tfloat32_tENS5_IJlSB_lEEESI_SJ_NS4_8TiledMMAINS4_8MMA_AtomIJNS4_4SM904GMMA30MMA_64x256x8_F32TF32TF32_SS_TNILNSN_7ScaleInE1ELSP_1EEEEEENS4_6LayoutINS5_IJNSA_ILi2EEESB_SB_EEENS5_IJSB_NSA_ILi0EEESV_EEEEENS5_IJNS4_10UnderscoreESY_SY_EEEEENS4_13SM90_TMA_LOADENS4_14ComposedLayoutINS4_7SwizzleILi3ELi4ELi3EEENS4_18smem_ptr_flag_bitsILi32EEENSS_INS5_IJNSA_ILi8EEESG_EEENS5_IJSG_SB_EEEEEEEvNS4_8identityES11_S1B_vS1C_EENS_8epilogue10collective6detail29Sm90TmaWarpSpecializedAdapterINS1F_15DefaultEpilogueISI_SJ_SJ_NS1E_6thread17LinearCombinationISI_Li1EffLNS1J_9ScaleType4KindE0ELNS_15FloatRoundStyleE2ESI_EENS1_15EpilogueDefaultEEEEEvvEEEEvNT_6ParamsE)
	.align		4
        /*000c*/ 	.word	index@(__assertfail)
	.align		4
        /*0010*/ 	.word	0x00000000
	.align		4
        /*0014*/ 	.word	0xfffffffe
	.align		4
        /*0018*/ 	.word	0x00000000
	.align		4
        /*001c*/ 	.word	0xfffffffd
	.align		4
        /*0020*/ 	.word	0x00000000
	.align		4
        /*0024*/ 	.word	0xfffffffc


//--------------------- .nv.constant4             --------------------------
	.section	.nv.constant4,"a",@progbits
	.align	8
	.align		8
.nv.constant4:
        /*0000*/ 	.dword	__assertfail
	.align		8
        /*0008*/ 	.dword	__unnamed_1
	.align		8
        /*0010*/ 	.dword	_ZN40_INTERNAL_b9bed601_4_k_cu_25f45ce2_269034cuda3std3__45__cpo5beginE
	.align		8
        /*0018*/ 	.dword	_ZN40_INTERNAL_b9bed601_4_k_cu_25f45ce2_269034cuda3std3__45__cpo3endE
	.align		8
        /*0020*/ 	.dword	_ZN40_INTERNAL_b9bed601_4_k_cu_25f45ce2_269034cuda3std3__45__cpo6cbeginE
	.align		8
        /*0028*/ 	.dword	_ZN40_INTERNAL_b9bed601_4_k_cu_25f45ce2_269034cuda3std3__45__cpo4cendE
	.align		8
        /*0030*/ 	.dword	_ZN40_INTERNAL_b9bed601_4_k_cu_25f45ce2_269034cuda3std3__442_GLOBAL__N__b9bed601_4_k_cu_25f45ce2_269036ignoreE
	.align		8
        /*0038*/ 	.dword	_ZN40_INTERNAL_b9bed601_4_k_cu_25f45ce2_269034cuda3std3__419piecewise_constructE
	.align		8
        /*0040*/ 	.dword	_ZN40_INTERNAL_b9bed601_4_k_cu_25f45ce2_269034cuda3std3__48in_placeE
	.align		8
        /*0048*/ 	.dword	_ZN40_INTERNAL_b9bed601_4_k_cu_25f45ce2_269034cuda3std6ranges3__45__cpo4swapE
	.align		8
        /*0050*/ 	.dword	_ZN40_INTERNAL_b9bed601_4_k_cu_25f45ce2_269034cuda3std6ranges3__45__cpo9iter_moveE
	.align		8
        /*0058*/ 	.dword	_ZN40_INTERNAL_b9bed601_4_k_cu_25f45ce2_269034cute7productE
	.align		8
        /*0060*/ 	.dword	_ZN40_INTERNAL_b9bed601_4_k_cu_25f45ce2_269034cute1_E
	.align		8
        /*0068*/ 	.dword	$str$22
	.align		8
        /*0070*/ 	.dword	$str$23


//--------------------- .text._ZN7cutlass13device_kernelINS_4gemm6kernel13GemmUniversalIN4cute5tupleIJiiiiEEENS1_10collective13CollectiveMmaINS1_34MainloopSm90TmaGmmaWarpSpecializedILi7ENS5_IJNS4_1CILi1EEESB_SB_EEENS1_35KernelTmaWarpSpecializedCooperativeEEENS5_IJNSA_ILi256EEESF_NSA_ILi32EEEEEENS_10tfloat32_tENS5_IJlSB_lEEESI_SJ_NS4_8TiledMMAINS4_8MMA_AtomIJNS4_4SM904GMMA30MMA_64x256x8_F32TF32TF32_SS_TNILNSN_7ScaleInE1ELSP_1EEEEEENS4_6LayoutINS5_IJNSA_ILi2EEESB_SB_EEENS5_IJSB_NSA_ILi0EEESV_EEEEENS5_IJNS4_10UnderscoreESY_SY_EEEEENS4_13SM90_TMA_LOADENS4_14ComposedLayoutINS4_7SwizzleILi3ELi4ELi3EEENS4_18smem_ptr_flag_bitsILi32EEENSS_INS5_IJNSA_ILi8EEESG_EEENS5_IJSG_SB_EEEEEEEvNS4_8identityES11_S1B_vS1C_EENS_8epilogue10collective6detail29Sm90TmaWarpSpecializedAdapterINS1F_15DefaultEpilogueISI_SJ_SJ_NS1E_6thread17LinearCombinationISI_Li1EffLNS1J_9ScaleType4KindE0ELNS_15FloatRoundStyleE2ESI_EENS1_15EpilogueDefaultEEEEEvvEEEEvNT_6ParamsE --------------------------
	.section	.text._ZN7cutlass13device_kernelINS_4gemm6kernel13GemmUniversalIN4cute5tupleIJiiiiEEENS1_10collective13CollectiveMmaINS1_34MainloopSm90TmaGmmaWarpSpecializedILi7ENS5_IJNS4_1CILi1EEESB_SB_EEENS1_35KernelTmaWarpSpecializedCooperativeEEENS5_IJNSA_ILi256EEESF_NSA_ILi32EEEEEENS_10tfloat32_tENS5_IJlSB_lEEESI_SJ_NS4_8TiledMMAINS4_8MMA_AtomIJNS4_4SM904GMMA30MMA_64x256x8_F32TF32TF32_SS_TNILNSN_7ScaleInE1ELSP_1EEEEEENS4_6LayoutINS5_IJNSA_ILi2EEESB_SB_EEENS5_IJSB_NSA_ILi0EEESV_EEEEENS5_IJNS4_10UnderscoreESY_SY_EEEEENS4_13SM90_TMA_LOADENS4_14ComposedLayoutINS4_7SwizzleILi3ELi4ELi3EEENS4_18smem_ptr_flag_bitsILi32EEENSS_INS5_IJNSA_ILi8EEESG_EEENS5_IJSG_SB_EEEEEEEvNS4_8identityES11_S1B_vS1C_EENS_8epilogue10collective6detail29Sm90TmaWarpSpecializedAdapterINS1F_15DefaultEpilogueISI_SJ_SJ_NS1E_6thread17LinearCombinationISI_Li1EffLNS1J_9ScaleType4KindE0ELNS_15FloatRoundStyleE2ESI_EENS1_15EpilogueDefaultEEEEEvvEEEEvNT_6ParamsE,"ax",@progbits
	.align	128
.text._ZN7cutlass13device_kernelINS_4gemm6kernel13GemmUniversalIN4cute5tupleIJiiiiEEENS1_10collective13CollectiveMmaINS1_34MainloopSm90TmaGmmaWarpSpecializedILi7ENS5_IJNS4_1CILi1EEESB_SB_EEENS1_35KernelTmaWarpSpecializedCooperativeEEENS5_IJNSA_ILi256EEESF_NSA_ILi32EEEEEENS_10tfloat32_tENS5_IJlSB_lEEESI_SJ_NS4_8TiledMMAINS4_8MMA_AtomIJNS4_4SM904GMMA30MMA_64x256x8_F32TF32TF32_SS_TNILNSN_7ScaleInE1ELSP_1EEEEEENS4_6LayoutINS5_IJNSA_ILi2EEESB_SB_EEENS5_IJSB_NSA_ILi0EEESV_EEEEENS5_IJNS4_10UnderscoreESY_SY_EEEEENS4_13SM90_TMA_LOADENS4_14ComposedLayoutINS4_7SwizzleILi3ELi4ELi3EEENS4_18smem_ptr_flag_bitsILi32EEENSS_INS5_IJNSA_ILi8EEESG_EEENS5_IJSG_SB_EEEEEEEvNS4_8identityES11_S1B_vS1C_EENS_8epilogue10collective6detail29Sm90TmaWarpSpecializedAdapterINS1F_15DefaultEpilogueISI_SJ_SJ_NS1E_6thread17LinearCombinationISI_Li1EffLNS1J_9ScaleType4KindE0ELNS_15FloatRoundStyleE2ESI_EENS1_15EpilogueDefaultEEEEEvvEEEEvNT_6ParamsE:
        .type           _ZN7cutlass13device_kernelINS_4gemm6kernel13GemmUniversalIN4cute5tupleIJiiiiEEENS1_10collective13CollectiveMmaINS1_34MainloopSm90TmaGmmaWarpSpecializedILi7ENS5_IJNS4_1CILi1EEESB_SB_EEENS1_35KernelTmaWarpSpecializedCooperativeEEENS5_IJNSA_ILi256EEESF_NSA_ILi32EEEEEENS_10tfloat32_tENS5_IJlSB_lEEESI_SJ_NS4_8TiledMMAINS4_8MMA_AtomIJNS4_4SM904GMMA30MMA_64x256x8_F32TF32TF32_SS_TNILNSN_7ScaleInE1ELSP_1EEEEEENS4_6LayoutINS5_IJNSA_ILi2EEESB_SB_EEENS5_IJSB_NSA_ILi0EEESV_EEEEENS5_IJNS4_10UnderscoreESY_SY_EEEEENS4_13SM90_TMA_LOADENS4_14ComposedLayoutINS4_7SwizzleILi3ELi4ELi3EEENS4_18smem_ptr_flag_bitsILi32EEENSS_INS5_IJNSA_ILi8EEESG_EEENS5_IJSG_SB_EEEEEEEvNS4_8identityES11_S1B_vS1C_EENS_8epilogue10collective6detail29Sm90TmaWarpSpecializedAdapterINS1F_15DefaultEpilogueISI_SJ_SJ_NS1E_6thread17LinearCombinationISI_Li1EffLNS1J_9ScaleType4KindE0ELNS_15FloatRoundStyleE2ESI_EENS1_15EpilogueDefaultEEEEEvvEEEEvNT_6ParamsE,@function
        .size           _ZN7cutlass13device_kernelINS_4gemm6kernel13GemmUniversalIN4cute5tupleIJiiiiEEENS1_10collective13CollectiveMmaINS1_34MainloopSm90TmaGmmaWarpSpecializedILi7ENS5_IJNS4_1CILi1EEESB_SB_EEENS1_35KernelTmaWarpSpecializedCooperativeEEENS5_IJNSA_ILi256EEESF_NSA_ILi32EEEEEENS_10tfloat32_tENS5_IJlSB_lEEESI_SJ_NS4_8TiledMMAINS4_8MMA_AtomIJNS4_4SM904GMMA30MMA_64x256x8_F32TF32TF32_SS_TNILNSN_7ScaleInE1ELSP_1EEEEEENS4_6LayoutINS5_IJNSA_ILi2EEESB_SB_EEENS5_IJSB_NSA_ILi0EEESV_EEEEENS5_IJNS4_10UnderscoreESY_SY_EEEEENS4_13SM90_TMA_LOADENS4_14ComposedLayoutINS4_7SwizzleILi3ELi4ELi3EEENS4_18smem_ptr_flag_bitsILi32EEENSS_INS5_IJNSA_ILi8EEESG_EEENS5_IJSG_SB_EEEEEEEvNS4_8identityES11_S1B_vS1C_EENS_8epilogue10collective6detail29Sm90TmaWarpSpecializedAdapterINS1F_15DefaultEpilogueISI_SJ_SJ_NS1E_6thread17LinearCombinationISI_Li1EffLNS1J_9ScaleType4KindE0ELNS_15FloatRoundStyleE2ESI_EENS1_15EpilogueDefaultEEEEEvvEEEEvNT_6ParamsE,(.L_x_582 - _ZN7cutlass13device_kernelINS_4gemm6kernel13GemmUniversalIN4cute5tupleIJiiiiEEENS1_10collective13CollectiveMmaINS1_34MainloopSm90TmaGmmaWarpSpecializedILi7ENS5_IJNS4_1CILi1EEESB_SB_EEENS1_35KernelTmaWarpSpecializedCooperativeEEENS5_IJNSA_ILi256EEESF_NSA_ILi32EEEEEENS_10tfloat32_tENS5_IJlSB_lEEESI_SJ_NS4_8TiledMMAINS4_8MMA_AtomIJNS4_4SM904GMMA30MMA_64x256x8_F32TF32TF32_SS_TNILNSN_7ScaleInE1ELSP_1EEEEEENS4_6LayoutINS5_IJNSA_ILi2EEESB_SB_EEENS5_IJSB_NSA_ILi0EEESV_EEEEENS5_IJNS4_10UnderscoreESY_SY_EEEEENS4_13SM90_TMA_LOADENS4_14ComposedLayoutINS4_7SwizzleILi3ELi4ELi3EEENS4_18smem_ptr_flag_bitsILi32EEENSS_INS5_IJNSA_ILi8EEESG_EEENS5_IJSG_SB_EEEEEEEvNS4_8identityES11_S1B_vS1C_EENS_8epilogue10collective6detail29Sm90TmaWarpSpecializedAdapterINS1F_15DefaultEpilogueISI_SJ_SJ_NS1E_6thread17LinearCombinationISI_Li1EffLNS1J_9ScaleType4KindE0ELNS_15FloatRoundStyleE2ESI_EENS1_15EpilogueDefaultEEEEEvvEEEEvNT_6ParamsE)
        .other          _ZN7cutlass13device_kernelINS_4gemm6kernel13GemmUniversalIN4cute5tupleIJiiiiEEENS1_10collective13CollectiveMmaINS1_34MainloopSm90TmaGmmaWarpSpecializedILi7ENS5_IJNS4_1CILi1EEESB_SB_EEENS1_35KernelTmaWarpSpecializedCooperativeEEENS5_IJNSA_ILi256EEESF_NSA_ILi32EEEEEENS_10tfloat32_tENS5_IJlSB_lEEESI_SJ_NS4_8TiledMMAINS4_8MMA_AtomIJNS4_4SM904GMMA30MMA_64x256x8_F32TF32TF32_SS_TNILNSN_7ScaleInE1ELSP_1EEEEEENS4_6LayoutINS5_IJNSA_ILi2EEESB_SB_EEENS5_IJSB_NSA_ILi0EEESV_EEEEENS5_IJNS4_10UnderscoreESY_SY_EEEEENS4_13SM90_TMA_LOADENS4_14ComposedLayoutINS4_7SwizzleILi3ELi4ELi3EEENS4_18smem_ptr_flag_bitsILi32EEENSS_INS5_IJNSA_ILi8EEESG_EEENS5_IJSG_SB_EEEEEEEvNS4_8identityES11_S1B_vS1C_EENS_8epilogue10collective6detail29Sm90TmaWarpSpecializedAdapterINS1F_15DefaultEpilogueISI_SJ_SJ_NS1E_6thread17LinearCombinationISI_Li1EffLNS1J_9ScaleType4KindE0ELNS_15FloatRoundStyleE2ESI_EENS1_15EpilogueDefaultEEEEEvvEEEEvNT_6ParamsE,@"STO_CUDA_ENTRY STV_DEFAULT"
_ZN7cutlass13device_kernelINS_4gemm6kernel13GemmUniversalIN4cute5tupleIJiiiiEEENS1_10collective13CollectiveMmaINS1_34MainloopSm90TmaGmmaWarpSpecializedILi7ENS5_IJNS4_1CILi1EEESB_SB_EEENS1_35KernelTmaWarpSpecializedCooperativeEEENS5_IJNSA_ILi256EEESF_NSA_ILi32EEEEEENS_10tfloat32_tENS5_IJlSB_lEEESI_SJ_NS4_8TiledMMAINS4_8MMA_AtomIJNS4_4SM904GMMA30MMA_64x256x8_F32TF32TF32_SS_TNILNSN_7ScaleInE1ELSP_1EEEEEENS4_6LayoutINS5_IJNSA_ILi2EEESB_SB_EEENS5_IJSB_NSA_ILi0EEESV_EEEEENS5_IJNS4_10UnderscoreESY_SY_EEEEENS4_13SM90_TMA_LOADENS4_14ComposedLayoutINS4_7SwizzleILi3ELi4ELi3EEENS4_18smem_ptr_flag_bitsILi32EEENSS_INS5_IJNSA_ILi8EEESG_EEENS5_IJSG_SB_EEEEEEEvNS4_8identityES11_S1B_vS1C_EENS_8epilogue10collective6detail29Sm90TmaWarpSpecializedAdapterINS1F_15DefaultEpilogueISI_SJ_SJ_NS1E_6thread17LinearCombinationISI_Li1EffLNS1J_9ScaleType4KindE0ELNS_15FloatRoundStyleE2ESI_EENS1_15EpilogueDefaultEEEEEvvEEEEvNT_6ParamsE:
[----:B------:R-:W0:Y:S02]  /*0000*/  LDC R1, c[0x0][0x28] ;  /* 0x00000a00ff017b82 */ /* 0x000e240000000800 */
[----:B0-----:R-:W-:Y:S01]  /*0010*/  VIADD R1, R1, 0xfffff878 ;  /* 0xfffff87801017836 */ /* 0x001fe20000000000 */
[----:B------:R-:W0:Y:S01]  /*0020*/  S2R R2, SR_TID.X ;  /* 0x0000000000027919 */ /* 0x000e220000002100 */
[----:B------:R-:W-:Y:S01]  /*0030*/  ELECT P0, URZ, PT ;  /* 0x00000000003f782f */ /* 0x000fe20003800000 */
[----:B------:R-:W-:Y:S01]  /*0040*/  BSSY B0, `(.L_x_0) ;  /* 0x0000015000007945 */ /* 0x000fe20003800000 */
[--C-:B0-----:R-:W-:Y:S02]  /*0050*/  SHF.R.U32.HI R0, RZ, 0x5, R2.reuse ;  /* 0x00000005ff007819 */ /* 0x101fe40000011602 */
[----:B------:R-:W-:-:S03]  /*0060*/  SHF.R.U32.HI R162, RZ, 0x7, R2 ;  /* 0x00000007ffa27819 */ /* 0x000fc60000011602 */
[----:B------:R-:W0:Y:S04]  /*0070*/  SHFL.IDX PT, R3, R0, RZ, 0x1f ;  /* 0x00001fff00037589 */ /* 0x000e2800000e0000 */
[----:B------:R-:W1:Y:S01]  /*0080*/  SHFL.IDX PT, R2, R162, RZ, 0x1f ;  /* 0x00001fffa2027589 */ /* 0x000e6200000e0000 */
[----:B0-----:R-:W-:Y:S02]  /*0090*/  R2UR UR10, R3 ;  /* 0x00000000030a72ca */ /* 0x001fe400000e0000 */
[----:B-1----:R-:W-:-:S11]  /*00a0*/  R2UR UR5, R2 ;  /* 0x00000000020572ca */ /* 0x002fd600000e0000 */
[----:B------:R-:W-:Y:S02]  /*00b0*/  USHF.R.S32.HI UR4, URZ, 0x1f, UR10 ;  /* 0x0000001f3f047899 */ /* 0x000fe4000801140a */
[----:B------:R-:W-:Y:S02]  /*00c0*/  ISETP.NE.OR P0, PT, RZ, UR10, !P0 ;  /* 0x0000000aff007c0c */ /* 0x000fe4000c705670 */
[----:B------:R-:W-:-:S04]  /*00d0*/  ULEA.HI UR4, UR4, UR10, URZ, 0x2 ;  /* 0x0000000a04047291 */ /* 0x000fc8000f8f103f */
[----:B------:R-:W-:-:S04]  /*00e0*/  ULOP3.LUT UR4, UR4, 0xfffffffc, URZ, 0xc0, !UPT ;  /* 0xfffffffc04047892 */ /* 0x000fc8000f8ec03f */
[----:B------:R-:W-:-:S03]  /*00f0*/  UIADD3 UR10, UR10, -UR4, URZ ;  /* 0x800000040a0a7290 */ /* 0x000fc6000fffe03f */
[----:B------:R-:W-:Y:S09]  /*0100*/  @P0 BRA `(.L_x_1) ;  /* 0x0000000000200947 */ /* 0x000ff20003800000 */
[----:B------:R-:W-:Y:S02]  /*0110*/  ULDC.64 UR6, c[0x0][0x198] ;  /* 0x0000660000067ab9 */ /* 0x000fe40000000a00 */
[----:B------:R-:W-:Y:S02]  /*0120*/  UIADD3 UR8, UP0, UR6, 0xf0, URZ ;  /* 0x000000f006087890 */ /* 0x000fe4000ff1e03f */
[----:B------:R-:W-:Y:S02]  /*0130*/  UIADD3 UR6, UP1, UR6, 0x1f0, URZ ;  /* 0x000001f006067890 */ /* 0x000fe4000ff3e03f */
[----:B------:R-:W-:Y:S02]  /*0140*/  UIADD3.X UR9, URZ, UR7, URZ, UP0, !UPT ;  /* 0x000000073f097290 */ /* 0x000fe400087fe43f */
[----:B------:R-:W-:-:S07]  /*0150*/  UIADD3.X UR7, URZ, UR7, URZ, UP1, !UPT ;  /* 0x000000073f077290 */ /* 0x000fce0008ffe43f */
[----:B------:R0:W-:Y:S02]  /*0160*/  UTMACCTL.PF [UR8] ;  /* 0x00000000080079b9 */ /* 0x0001e40008040000 */
[----:B------:R0:W-:Y:S02]  /*0170*/  UTMACCTL.PF [UR6] ;  /* 0x00000000060079b9 */ /* 0x0001e40008040000 */
[----:B0-----:R-:W-:Y:S01]  /*0180*/  NOP ;  /* 0x0000000000007918 */ /* 0x001fe20000000000 */
.L_x_1:
[----:B------:R-:W-:Y:S05]  /*0190*/  BSYNC B0 ;  /* 0x0000000000007941 */ /* 0x000fea0003800000 */
.L_x_0:
[----:B------:R-:W0:Y:S01]  /*01a0*/  SHFL.IDX PT, R2, R0, RZ, 0x1f ;  /* 0x00001fff00027589 */ /* 0x000e2200000e0000 */
[----:B------:R-:W-:Y:S01]  /*01b0*/  UISETP.NE.AND UP0, UPT, UR10, 0x3, UPT ;  /* 0x000000030a00788c */ /* 0x000fe2000bf05270 */
[----:B------:R-:W-:Y:S01]  /*01c0*/  ISETP.NE.AND P1, PT, RZ, UR5, PT ;  /* 0x00000005ff007c0c */ /* 0x000fe2000bf25270 */
[----:B------:R-:W-:Y:S02]  /*01d0*/  UIADD3 UR18, UR5, -0x1, URZ ;  /* 0xffffffff05127890 */ /* 0x000fe4000fffe03f */
[----:B------:R-:W-:Y:S02]  /*01e0*/  UISETP.EQ.OR UP0, UPT, UR10, URZ, !UP0 ;  /* 0x0000003f0a00728c */ /* 0x000fe4000c702670 */
[----:B------:R-:W-:Y:S02]  /*01f0*/  UISETP.GE.U32.AND UP1, UPT, UR18, 0x2, UPT ;  /* 0x000000021200788c */ /* 0x000fe4000bf26070 */
[----:B------:R-:W-:-:S04]  /*0200*/  UISETP.EQ.AND UP0, UPT, UR5, URZ, UP0 ;  /* 0x0000003f0500728c */ /* 0x000fc80008702270 */
[----:B------:R-:W-:-:S04]  /*0210*/  USEL UR40, URZ, 0x1, !UP0 ;  /* 0x000000013f287887 */ /* 0x000fc8000c000000 */
[----:B------:R-:W-:Y:S01]  /*0220*/  USEL UR40, UR40, 0x2, UP1 ;  /* 0x0000000228287887 */ /* 0x000fe20008800000 */
[----:B0-----:R-:W-:-:S13]  /*0230*/  ISETP.NE.AND P0, PT, R2, RZ, PT ;  /* 0x000000ff0200720c */ /* 0x001fda0003f05270 */
[----:B------:R-:W-:Y:S05]  /*0240*/  @P0 BRA `(.L_x_2) ;  /* 0x0000000000700947 */ /* 0x000fea0003800000 */
[----:B------:R-:W0:Y:S01]  /*0250*/  S2UR UR8, SR_CgaCtaId ;  /* 0x00000000000879c3 */ /* 0x000e220000008800 */
[----:B------:R-:W-:Y:S01]  /*0260*/  UMOV UR4, 0x400 ;  /* 0x0000040000047882 */ /* 0x000fe20000000000 */
[----:B------:R-:W-:Y:S01]  /*0270*/  UMOV UR5, 0x1 ;  /* 0x0000000100057882 */ /* 0x000fe20000000000 */
[----:B------:R-:W-:Y:S01]  /*0280*/  UMOV UR6, 0x100 ;  /* 0x0000010000067882 */ /* 0x000fe20000000000 */
[----:B------:R-:W-:Y:S01]  /*0290*/  ELECT P0, URZ, PT ;  /* 0x00000000003f782f */ /* 0x000fe20003800000 */
[----:B------:R-:W-:-:S04]  /*02a0*/  UIADD3 UR6, -UR6, 0x100000, URZ ;  /* 0x0010000006067890 */ /* 0x000fc8000fffe13f */
[----:B------:R-:W-:Y:S02]  /*02b0*/  USHF.L.U32 UR7, UR6, 0xb, URZ ;  /* 0x0000000b06077899 */ /* 0x000fe4000800063f */
[----:B------:R-:W-:Y:S02]  /*02c0*/  USHF.L.U32 UR6, UR6, 0x1, URZ ;  /* 0x0000000106067899 */ /* 0x000fe4000800063f */
[----:B0-----:R-:W-:Y:S02]  /*02d0*/  ULEA UR8, UR8, UR4, 0x18 ;  /* 0x0000000408087291 */ /* 0x001fe4000f8ec03f */
[----:B------:R-:W-:-:S04]  /*02e0*/  UIADD3 UR4, -UR5, 0x100000, URZ ;  /* 0x0010000005047890 */ /* 0x000fc8000fffe13f */
[----:B------:R-:W-:Y:S02]  /*02f0*/  USHF.L.U32 UR5, UR4, 0xb, URZ ;  /* 0x0000000b04057899 */ /* 0x000fe4000800063f */
[----:B------:R-:W-:Y:S01]  /*0300*/  USHF.L.U32 UR4, UR4, 0x1, URZ ;  /* 0x0000000104047899 */ /* 0x000fe2000800063f */
[----:B------:R-:W0:Y:S11]  /*0310*/  FENCE.VIEW.ASYNC.S ;  /* 0x00000000000073c6 */ /* 0x000e360000000000 */
[----:B0-----:R0:W1:Y:S01]  /*0320*/  SYNCS.EXCH.64 URZ, [UR8], UR4 ;  /* 0x00000004083f75b2 */ /* 0x0010620008000100 */
[----:B------:R0:W2:Y:S01]  /*0330*/  SYNCS.EXCH.64 URZ, [UR8+0x38], UR6 ;  /* 0x00003806083f75b2 */ /* 0x0000a20008000100 */
[----:B------:R0:W3:Y:S01]  /*0340*/  SYNCS.EXCH.64 URZ, [UR8+0x8], UR4 ;  /* 0x00000804083f75b2 */ /* 0x0000e20008000100 */
[----:B------:R0:W4:Y:S01]  /*0350*/  SYNCS.EXCH.64 URZ, [UR8+0x40], UR6 ;  /* 0x00004006083f75b2 */ /* 0x0001220008000100 */
[----:B------:R0:W0:Y:S01]  /*0360*/  SYNCS.EXCH.64 URZ, [UR8+0x10], UR4 ;  /* 0x00001004083f75b2 */ /* 0x0000220008000100 */
        /* <DEDUP_REMOVED lines=9> */
[----:B------:R-:W-:Y:S01]  /*0400*/  NOP ;  /* 0x0000000000007918 */ /* 0x000fe20000000000 */
.L_x_2:
[----:B------:R-:W5:Y:S01]  /*0410*/  SHFL.IDX PT, R0, R0, RZ, 0x1f ;  /* 0x00001fff00007589 */ /* 0x000f6200000e0000 */
[----:B------:R-:W-:Y:S01]  /*0420*/  ELECT P0, URZ, PT ;  /* 0x00000000003f782f */ /* 0x000fe20003800000 */
[----:B------:R-:W1:Y:S01]  /*0430*/  S2UR UR17, SR_CTAID.Y ;  /* 0x00000000001179c3 */ /* 0x000e620000002600 */
[----:B0-----:R-:W-:Y:S01]  /*0440*/  ULDC UR5, c[0x0][0x65c] ;  /* 0x0001970000057ab9 */ /* 0x001fe20000000800 */
[----:B------:R-:W-:Y:S01]  /*0450*/  UMOV UR12, 0x20 ;  /* 0x00000020000c7882 */ /* 0x000fe20000000000 */
[----:B------:R-:W-:Y:S01]  /*0460*/  UISETP.NE.AND UP2, UPT, UR5, 0x1, UPT ;  /* 0x000000010500788c */ /* 0x000fe2000bf45270 */
[----:B------:R-:W-:Y:S01]  /*0470*/  NOP ;  /* 0x0000000000007918 */ /* 0x000fe20000000000 */
[----:B------:R-:W-:Y:S02]  /*0480*/  NOP ;  /* 0x0000000000007918 */ /* 0x000fe40000000000 */
[----:B------:R-:W-:Y:S01]  /*0490*/  UP2UR UR45, UPR, URZ, 0x4 ;  /* 0x000000043f2d7883 */ /* 0x000fe20008000000 */
[----:B------:R-:W0:Y:S01]  /*04a0*/  S2UR UR4, SR_CTAID.X ;  /* 0x00000000000479c3 */ /* 0x000e220000002500 */
[----:B------:R-:W-:-:S02]  /*04b0*/  PLOP3.LUT P3, PT, PT, PT, UP2, 0x80, 0x0 ;  /* 0x000000000000781c */ /* 0x000fc40003f6f028 */
[----:B------:R-:W-:Y:S02]  /*04c0*/  PLOP3.LUT P2, PT, PT, PT, UP2, 0x80, 0x0 ;  /* 0x000000000000781c */ /* 0x000fe40003f4f028 */
[----:B------:R-:W-:Y:S01]  /*04d0*/  PLOP3.LUT P4, PT, PT, PT, UP2, 0x80, 0x0 ;  /* 0x000000000000781c */ /* 0x000fe20003f8f028 */
[----:B------:R-:W-:Y:S01]  /*04e0*/  @UP2 ULDC UR14, c[0x0][0x10] ;  /* 0x00000400000e2ab9 */ /* 0x000fe20000000800 */
[----:B------:R-:W-:Y:S01]  /*04f0*/  @UP2 UMOV UR9, URZ ;  /* 0x0000003f00092c82 */ /* 0x000fe20008000000 */
[----:B------:R-:W-:Y:S01]  /*0500*/  @!UP2 ULDC UR11, c[0x0][0xc] ;  /* 0x00000300000baab9 */ /* 0x000fe20000000800 */
[----:B-----5:R-:W-:Y:S01]  /*0510*/  ISETP.NE.OR P0, PT, R0, RZ, !P0 ;  /* 0x000000ff0000720c */ /* 0x020fe20004705670 */
[----:B-1----:R-:W-:Y:S02]  /*0520*/  @UP2 UMOV UR7, UR17 ;  /* 0x0000001100072c82 */ /* 0x002fe40008000000 */
[----:B------:R-:W-:Y:S01]  /*0530*/  @UP2 UMOV UR8, UR7 ;  /* 0x0000000700082c82 */ /* 0x000fe20008000000 */
[----:B------:R-:W-:Y:S01]  /*0540*/  @!UP2 UMOV UR7, UR17 ;  /* 0x000000110007ac82 */ /* 0x000fe20008000000 */
[----:B0-----:R-:W-:-:S08]  /*0550*/  @UP2 UIMAD.WIDE.U32 UR14, UR4, UR14, UR8 ;  /* 0x0000000e040e22a5 */ /* 0x001fd0000f8e0008 */
[----:B------:R-:W-:Y:S01]  /*0560*/  VOTEU.ALL UP0, P0 ;  /* 0x00000000003f7886 */ /* 0x000fe20000000000 */
[----:B------:R-:W-:Y:S01]  /*0570*/  VOTEU.ALL UP1, P0 ;  /* 0x00000000003f7886 */ /* 0x000fe20000020000 */
[----:B------:R-:W-:-:S03]  /*0580*/  IMAD.U32 R2, RZ, RZ, UR14 ;  /* 0x0000000eff027e24 */ /* 0x000fc6000f8e00ff */
[----:B------:R-:W0:Y:S01]  /*0590*/  @!UP0 S2UR UR6, SR_CgaCtaId ;  /* 0x00000000000689c3 */ /* 0x000e220000008800 */
[----:B------:R-:W-:Y:S01]  /*05a0*/  @!UP0 UMOV UR5, 0x400 ;  /* 0x0000040000058882 */ /* 0x000fe20000000000 */
[----:B------:R-:W-:-:S04]  /*05b0*/  @!UP0 UIADD3 UR12, -UR12, 0x100000, URZ ;  /* 0x001000000c0c8890 */ /* 0x000fc8000fffe13f */
[----:B------:R-:W-:Y:S02]  /*05c0*/  @!UP0 USHF.L.U32 UR13, UR12, 0xb, URZ ;  /* 0x0000000b0c0d8899 */ /* 0x000fe4000800063f */
[----:B------:R-:W-:Y:S01]  /*05d0*/  @!UP0 USHF.L.U32 UR12, UR12, 0x1, URZ ;  /* 0x000000010c0c8899 */ /* 0x000fe2000800063f */
[----:B------:R-:W-:Y:S01]  /*05e0*/  IMAD.U32 R3, RZ, RZ, UR15 ;  /* 0x0000000fff037e24 */ /* 0x000fe2000f8e00ff */
[----:B0-----:R-:W-:Y:S01]  /*05f0*/  @!UP0 ULEA UR16, UR6, UR5, 0x18 ;  /* 0x0000000506108291 */ /* 0x001fe2000f8ec03f */
[----:B------:R-:W-:Y:S01]  /*0600*/  VOTEU.ALL UP0, P0 ;  /* 0x00000000003f7886 */ /* 0x000fe20000000000 */
[----:B------:R-:W-:Y:S01]  /*0610*/  PLOP3.LUT P0, PT, PT, PT, UP2, 0x80, 0x0 ;  /* 0x000000000000781c */ /* 0x000fe20003f0f028 */
[----:B------:R-:W-:Y:S01]  /*0620*/  UMOV UR5, URZ ;  /* 0x0000003f00057c82 */ /* 0x000fe20008000000 */
[----:B------:R-:W-:Y:S01]  /*0630*/  @UP2 UMOV UR6, URZ ;  /* 0x0000003f00062c82 */ /* 0x000fe20008000000 */
[----:B------:R-:W-:Y:S02]  /*0640*/  @!UP2 UIMAD.WIDE.U32 UR8, UR11, UR7, UR4 ;  /* 0x000000070b08a2a5 */ /* 0x000fe4000f8e0004 */
[----:B------:R-:W-:Y:S01]  /*0650*/  @UP2 UIADD3 UR6, UR15, UR6, URZ ;  /* 0x000000060f062290 */ /* 0x000fe2000fffe03f */
[----:B------:R-:W0:Y:S04]  /*0660*/  FENCE.VIEW.ASYNC.S ;  /* 0x00000000000073c6 */ /* 0x000e280000000000 */
[----:B0-----:R0:W2:Y:S01]  /*0670*/  @!UP0 SYNCS.EXCH.64 URZ, [UR16+0x80], UR12 ;  /* 0x0000800c103f85b2 */ /* 0x0010a20008000100 */
[----:B------:R-:W-:-:S02]  /*0680*/  IMAD.U32 R5, RZ, RZ, UR9 ;  /* 0x00000009ff057e24 */ /* 0x000fc4000f8e00ff */
[----:B------:R-:W-:Y:S02]  /*0690*/  @P2 IMAD.U32 R17, RZ, RZ, UR6 ;  /* 0x00000006ff112e24 */ /* 0x000fe4000f8e00ff */
[----:B------:R-:W-:Y:S02]  /*06a0*/  @P0 IMAD.MOV.U32 R6, RZ, RZ, R2 ;  /* 0x000000ffff060224 */ /* 0x000fe400078e0002 */
[----:B------:R-:W-:Y:S02]  /*06b0*/  IMAD.U32 R2, RZ, RZ, UR8 ;  /* 0x00000008ff027e24 */ /* 0x000fe4000f8e00ff */
[----:B------:R-:W-:Y:S02]  /*06c0*/  IMAD.U32 R3, RZ, RZ, UR9 ;  /* 0x00000009ff037e24 */ /* 0x000fe4000f8e00ff */
[----:B------:R-:W-:Y:S02]  /*06d0*/  @!P3 IMAD.MOV.U32 R6, RZ, RZ, R2 ;  /* 0x000000ffff06b224 */ /* 0x000fe400078e0002 */
[----:B------:R-:W-:-:S02]  /*06e0*/  IMAD.U32 R4, RZ, RZ, UR8 ;  /* 0x00000008ff047e24 */ /* 0x000fc4000f8e00ff */
[----:B------:R-:W-:Y:S01]  /*06f0*/  @!P4 IMAD.MOV.U32 R17, RZ, RZ, R5 ;  /* 0x000000ffff11c224 */ /* 0x000fe200078e0005 */
[----:B------:R0:W-:Y:S01]  /*0700*/  STL [R1+0x200], R6 ;  /* 0x0002000601007387 */ /* 0x0001e20000100800 */
[----:B------:R0:W2:Y:S01]  /*0710*/  @!UP1 SYNCS.EXCH.64 URZ, [UR16+0x88], UR12 ;  /* 0x0000880c103f95b2 */ /* 0x0000a20008000100 */
[----:B------:R-:W-:Y:S01]  /*0720*/  NOP ;  /* 0x0000000000007918 */ /* 0x000fe20000000000 */
[----:B--234-:R-:W-:Y:S06]  /*0730*/  BAR.SYNC.DEFER_BLOCKING 0x0 ;  /* 0x0000000000007b1d */ /* 0x01cfec0000010000 */
[----:B------:R-:W-:Y:S05]  /*0740*/  @!P1 BRA `(.L_x_3) ;  /* 0x0000018c00f49947 */ /* 0x000fea0003800000 */
[----:B------:R-:W-:-:S06]  /*0750*/  UISETP.GT.U32.AND UP0, UPT, UR18, 0x1, UPT ;  /* 0x000000011200788c */ /* 0x000fcc000bf04070 */
[----:B------:R-:W-:-:S13]  /*0760*/  PLOP3.LUT P0, PT, PT, PT, UP0, 0x80, 0x0 ;  /* 0x000000000000781c */ /* 0x000fda0003f0f008 */
[----:B0-----:R-:W-:Y:S05]  /*0770*/  @P0 EXIT ;  /* 0x000000000000094d */ /* 0x001fea0003800000 */
[----:B------:R-:W-:Y:S01]  /*0780*/  ULDC.64 UR8, c[0x0][0x650] ;  /* 0x0001940000087ab9 */ /* 0x000fe20000000a00 */
[----:B------:R-:W-:Y:S01]  /*0790*/  UMOV UR41, 0xffffffff ;  /* 0xffffffff00297882 */ /* 0x000fe20000000000 */
[----:B------:R-:W-:Y:S01]  /*07a0*/  ISETP.GE.U32.AND P0, PT, R6, UR8, PT ;  /* 0x0000000806007c0c */ /* 0x000fe2000bf06070 */
[----:B------:R-:W-:Y:S01]  /*07b0*/  UMOV UR42, 0xffffffff ;  /* 0xffffffff002a7882 */ /* 0x000fe20000000000 */
[----:B------:R-:W-:Y:S01]  /*07c0*/  UMOV UR43, 0xffffffff ;  /* 0xffffffff002b7882 */ /* 0x000fe20000000000 */
[----:B------:R-:W-:Y:S02]  /*07d0*/  PRMT R0, RZ, 0x7610, R0 ;  /* 0x00007610ff007816 */ /* 0x000fe40000000000 */
[----:B------:R-:W-:-:S13]  /*07e0*/  ISETP.GE.U32.AND.EX P0, PT, R17, UR9, PT, P0 ;  /* 0x0000000911007c0c */ /* 0x000fda000bf06100 */
[----:B------:R-:W-:Y:S05]  /*07f0*/  @P0 BRA `(.L_x_4) ;  /* 0x0000000400800947 */ /* 0x000fea0003800000 */
[----:B------:R-:W-:Y:S01]  /*0800*/  I2FP.F32.U32 R0, UR4 ;  /* 0x0000000400007c45 */ /* 0x000fe20008201000 */
[----:B------:R-:W-:Y:S01]  /*0810*/  ULDC.64 UR16, c[0x0][0x628] ;  /* 0x00018a0000107ab9 */ /* 0x000fe20000000a00 */
[----:B------:R-:W-:Y:S01]  /*0820*/  ULDC UR6, c[0x0][0x150] ;  /* 0x0000540000067ab9 */ /* 0x000fe20000000800 */
[----:B------:R-:W-:Y:S01]  /*0830*/  ISETP.NE.U32.AND P0, PT, RZ, UR16, PT ;  /* 0x00000010ff007c0c */ /* 0x000fe2000bf05070 */
[----:B------:R-:W-:Y:S01]  /*0840*/  ULDC UR15, c[0x0][0x630] ;  /* 0x00018c00000f7ab9 */ /* 0x000fe20000000800 */
[----:B------:R-:W-:Y:S01]  /*0850*/  FMUL R0, R0, UR6 ;  /* 0x0000000600007c20 */ /* 0x000fe20008400000 */
[----:B------:R-:W-:Y:S01]  /*0860*/  R2UR UR18, R6 ;  /* 0x00000000061272ca */ /* 0x000fe200000e0000 */
[----:B------:R-:W-:Y:S01]  /*0870*/  ULDC UR20, c[0x0][0x154] ;  /* 0x0000550000147ab9 */ /* 0x000fe20000000800 */
[----:B------:R-:W-:Y:S01]  /*0880*/  ISETP.NE.AND.EX P0, PT, RZ, UR17, PT, P0 ;  /* 0x00000011ff007c0c */ /* 0x000fe2000bf05300 */
[----:B------:R0:W1:Y:S01]  /*0890*/  F2I.U32.TRUNC.NTZ R2, R0 ;  /* 0x0000000000027305 */ /* 0x000062000020f000 */
[----:B------:R-:W-:-:S02]  /*08a0*/  R2UR UR19, R17 ;  /* 0x00000000111372ca */ /* 0x000fc400000e0000 */
[----:B------:R-:W-:Y:S02]  /*08b0*/  R2UR UR8, R6 ;  /* 0x00000000060872ca */ /* 0x000fe400000e0000 */
[----:B------:R-:W-:-:S07]  /*08c0*/  R2UR UR9, R17 ;  /* 0x00000000110972ca */ /* 0x000fce00000e0000 */
[----:B0-----:R-:W-:Y:S08]  /*08d0*/  @!P0 BRA `(.L_x_5) ;  /* 0x0000000000308947 */ /* 0x001ff00003800000 */
[----:B------:R-:W-:Y:S01]  /*08e0*/  R2UR UR8, R6 ;  /* 0x00000000060872ca */ /* 0x000fe200000e0000 */
[----:B------:R-:W-:Y:S01]  /*08f0*/  ULDC UR6, c[0x0][0x634] ;  /* 0x00018d0000067ab9 */ /* 0x000fe20000000800 */
[----:B------:R-:W-:-:S11]  /*0900*/  R2UR UR14, R17 ;  /* 0x00000000110e72ca */ /* 0x000fd600000e0000 */
[----:B------:R-:W-:-:S04]  /*0910*/  UIADD3 UR6, UP0, UR8, UR6, URZ ;  /* 0x0000000608067290 */ /* 0x000fc8000ff1e03f */
[----:B------:R-:W-:-:S04]  /*0920*/  UIADD3.X UR14, URZ, UR14, URZ, UP0, !UPT ;  /* 0x0000000e3f0e7290 */ /* 0x000fc800087fe43f */
[----:B------:R-:W-:-:S04]  /*0930*/  UIMAD.WIDE.U32 UR8, UR14, UR16, URZ ;  /* 0x000000100e0872a5 */ /* 0x000fc8000f8e003f */
[----:B------:R-:W-:Y:S02]  /*0940*/  UIMAD.WIDE.U32 UR10, UP0, UR6, UR17, UR8 ;  /* 0x00000011060a72a5 */ /* 0x000fe4000f800008 */
[----:B------:R-:W-:Y:S02]  /*0950*/  UIMAD.WIDE.U32 UR8, UR6, UR16, URZ ;  /* 0x00000010060872a5 */ /* 0x000fe4000f8e003f */
[----:B------:R-:W-:Y:S02]  /*0960*/  UIADD3.X UR13, URZ, URZ, URZ, UP0, !UPT ;  /* 0x0000003f3f0d7290 */ /* 0x000fe400087fe43f */
[----:B------:R-:W-:Y:S01]  /*0970*/  UIADD3 URZ, UP0, UR9, UR10, URZ ;  /* 0x0000000a093f7290 */ /* 0x000fe2000ff1e03f */
[----:B------:R-:W-:-:S03]  /*0980*/  UMOV UR12, UR11 ;  /* 0x0000000b000c7c82 */ /* 0x000fc60008000000 */
[----:B------:R-:W-:-:S12]  /*0990*/  UIMAD.WIDE.U32.X UR8, UR14, UR17, UR12, UP0 ;  /* 0x000000110e0872a5 */ /* 0x000fd800080e040c */
.L_x_5:
[----:B------:R-:W-:Y:S01]  /*09a0*/  USHF.R.U64 UR43, UR8, UR15, UR9 ;  /* 0x0000000f082b7299 */ /* 0x000fe20008001209 */
[----:B------:R-:W-:Y:S01]  /*09b0*/  I2FP.F32.U32 R0, UR7 ;  /* 0x0000000700007c45 */ /* 0x000fe20008201000 */
[----:B------:R-:W-:Y:S01]  /*09c0*/  USHF.R.U32.HI UR5, URZ, UR15, UR9 ;  /* 0x0000000f3f057299 */ /* 0x000fe20008011609 */
[----:B-1----:R-:W-:Y:S01]  /*09d0*/  R2UR UR12, R2 ;  /* 0x00000000020c72ca */ /* 0x002fe200000e0000 */
[----:B------:R-:W-:Y:S02]  /*09e0*/  UIADD3 UR6, UP0, URZ, -UR43, URZ ;  /* 0x8000002b3f067290 */ /* 0x000fe4000ff1e03f */
[----:B------:R-:W-:Y:S01]  /*09f0*/  FMUL R0, R0, UR20 ;  /* 0x0000001400007c20 */ /* 0x000fe20008400000 */
[----:B------:R-:W-:Y:S01]  /*0a00*/  ULDC.64 UR8, c[0x0][0x620] ;  /* 0x0001880000087ab9 */ /* 0x000fe20000000a00 */
[----:B------:R-:W-:Y:S01]  /*0a10*/  UIADD3.X UR5, URZ, ~UR5, URZ, UP0, !UPT ;  /* 0x800000053f057290 */ /* 0x000fe200087fe43f */
[----:B------:R-:W-:Y:S01]  /*0a20*/  UMOV UR10, UR18 ;  /* 0x00000012000a7c82 */ /* 0x000fe20008000000 */
[----:B------:R-:W-:-:S02]  /*0a30*/  UMOV UR11, UR19 ;  /* 0x00000013000b7c82 */ /* 0x000fc40008000000 */
[----:B------:R-:W-:Y:S01]  /*0a40*/  UIMAD UR5, UR5, UR8, URZ ;  /* 0x00000008050572a4 */ /* 0x000fe2000f8e023f */
[----:B------:R-:W0:Y:S01]  /*0a50*/  F2I.U32.TRUNC.NTZ R0, R0 ;  /* 0x0000000000007305 */ /* 0x000e22000020f000 */
[----:B------:R-:W-:Y:S02]  /*0a60*/  UIMAD.WIDE.U32 UR10, UR6, UR8, UR10 ;  /* 0x00000008060a72a5 */ /* 0x000fe4000f8e000a */
[----:B------:R-:W-:Y:S01]  /*0a70*/  UIMAD UR6, UR6, UR9, UR5 ;  /* 0x00000009060672a4 */ /* 0x000fe2000f8e0205 */
[----:B------:R-:W-:Y:S01]  /*0a80*/  ULDC UR21, c[0x0][0x658] ;  /* 0x0001960000157ab9 */ /* 0x000fe20000000800 */
[----:B------:R-:W-:Y:S02]  /*0a90*/  UMOV UR19, 0xffffffff ;  /* 0xffffffff00137882 */ /* 0x000fe40000000000 */
[----:B------:R-:W-:Y:S01]  /*0aa0*/  UIADD3 UR6, UR11, UR6, URZ ;  /* 0x000000060b067290 */ /* 0x000fe2000fffe03f */
[----:B------:R-:W-:Y:S01]  /*0ab0*/  ULDC UR15, c[0x0][0x618] ;  /* 0x00018600000f7ab9 */ /* 0x000fe20000000800 */
[----:B------:R-:W-:Y:S01]  /*0ac0*/  ULDC.64 UR8, c[0x0][0x640] ;  /* 0x0001900000087ab9 */ /* 0x000fe20000000a00 */
[----:B------:R-:W-:Y:S01]  /*0ad0*/  USHF.L.U32 UR11, UR19, UR21, URZ ;  /* 0x00000015130b7299 */ /* 0x000fe2000800063f */
[----:B------:R-:W-:Y:S01]  /*0ae0*/  ISETP.NE.U32.AND P0, PT, RZ, UR8, PT ;  /* 0x00000008ff007c0c */ /* 0x000fe2000bf05070 */
[----:B------:R-:W-:-:S02]  /*0af0*/  USHF.R.U64 UR19, UR10, UR15, UR6 ;  /* 0x0000000f0a137299 */ /* 0x000fc40008001206 */
[----:B------:R-:W-:Y:S01]  /*0b00*/  USHF.R.U32.HI UR10, URZ, UR15, UR6 ;  /* 0x0000000f3f0a7299 */ /* 0x000fe20008011606 */
[----:B0-----:R-:W-:Y:S01]  /*0b10*/  R2UR UR14, R0 ;  /* 0x00000000000e72ca */ /* 0x001fe200000e0000 */
[----:B------:R-:W-:Y:S01]  /*0b20*/  ULDC UR17, c[0x0][0x608] ;  /* 0x0001820000117ab9 */ /* 0x000fe20000000800 */
[----:B------:R-:W-:Y:S01]  /*0b30*/  ISETP.NE.AND.EX P0, PT, RZ, UR9, PT, P0 ;  /* 0x00000009ff007c0c */ /* 0x000fe2000bf05300 */
[----:B------:R-:W-:Y:S02]  /*0b40*/  USHF.R.U64 UR23, UR19, UR17, UR10 ;  /* 0x0000001113177299 */ /* 0x000fe4000800120a */
[----:B------:R-:W-:Y:S01]  /*0b50*/  USHF.R.U32.HI UR10, URZ, UR17, UR10 ;  /* 0x000000113f0a7299 */ /* 0x000fe2000801160a */
[----:B------:R-:W-:Y:S01]  /*0b60*/  UMOV UR16, 0x1 ;  /* 0x0000000100107882 */ /* 0x000fe20000000000 */
[----:B------:R-:W-:Y:S02]  /*0b70*/  UIADD3 UR12, -UR12, URZ, URZ ;  /* 0x0000003f0c0c7290 */ /* 0x000fe4000fffe13f */
[----:B------:R-:W-:-:S02]  /*0b80*/  USHF.R.U64 UR24, UR23, UR21, UR10 ;  /* 0x0000001517187299 */ /* 0x000fc4000800120a */
[----:B------:R-:W-:Y:S01]  /*0b90*/  USHF.L.U32 UR6, UR16, UR21, URZ ;  /* 0x0000001510067299 */ /* 0x000fe2000800063f */
[----:B------:R-:W-:Y:S01]  /*0ba0*/  ULDC UR13, c[0x0][0x144] ;  /* 0x00005100000d7ab9 */ /* 0x000fe20000000800 */
[----:B------:R-:W-:Y:S01]  /*0bb0*/  ULDC UR5, c[0x0][0x600] ;  /* 0x0001800000057ab9 */ /* 0x000fe20000000800 */
[----:B------:R-:W-:Y:S02]  /*0bc0*/  ULOP3.LUT UR16, URZ, UR11, URZ, 0x33, !UPT ;  /* 0x0000000b3f107292 */ /* 0x000fe4000f8e333f */
[----:B------:R-:W-:Y:S02]  /*0bd0*/  USHF.R.U32.HI UR11, URZ, UR21, UR10 ;  /* 0x000000153f0b7299 */ /* 0x000fe4000801160a */
[----:B------:R-:W-:Y:S02]  /*0be0*/  UIADD3 UR18, UR5, -0x1, URZ ;  /* 0xffffffff05127890 */ /* 0x000fe4000fffe03f */
[----:B------:R-:W-:Y:S02]  /*0bf0*/  UIADD3 UR20, -UR14, URZ, URZ ;  /* 0x0000003f0e147290 */ /* 0x000fe4000fffe13f */
[----:B------:R-:W-:Y:S01]  /*0c00*/  UIMAD UR4, UR13, UR12, UR4 ;  /* 0x0000000c0d0472a4 */ /* 0x000fe2000f8e0204 */
[----:B------:R-:W-:Y:S01]  /*0c10*/  ULDC UR25, c[0x0][0x148] ;  /* 0x0000520000197ab9 */ /* 0x000fe20000000800 */
[----:B------:R-:W-:Y:S01]  /*0c20*/  ULDC UR21, c[0x0][0x648] ;  /* 0x0001920000157ab9 */ /* 0x000fe20000000800 */
[----:B------:R-:W-:Y:S01]  /*0c30*/  ULDC UR22, c[0x0][0x638] ;  /* 0x00018e0000167ab9 */ /* 0x000fe20000000800 */
[----:B------:R-:W-:Y:S01]  /*0c40*/  UMOV UR10, UR24 ;  /* 0x00000018000a7c82 */ /* 0x000fe20008000000 */
[----:B------:R-:W-:Y:S07]  /*0c50*/  @!P0 BRA `(.L_x_6) ;  /* 0x0000000000308947 */ /* 0x000fee0003800000 */
[----:B------:R-:W-:Y:S02]  /*0c60*/  ULDC UR14, c[0x0][0x64c] ;  /* 0x00019300000e7ab9 */ /* 0x000fe40000000800 */
        /* <DEDUP_REMOVED lines=8> */
[----:B------:R-:W-:-:S07]  /*0cf0*/  UIMAD.WIDE.U32.X UR8, UR17, UR9, UR14, UP0 ;  /* 0x00000009110872a5 */ /* 0x000fce00080e040e */
[----:B------:R-:W-:Y:S01]  /*0d00*/  UMOV UR10, UR8 ;  /* 0x00000008000a7c82 */ /* 0x000fe20008000000 */
[----:B------:R-:W-:-:S05]  /*0d10*/  UMOV UR11, UR9 ;  /* 0x00000009000b7c82 */ /* 0x000fca0008000000 */
.L_x_6:
[----:B------:R-:W-:Y:S01]  /*0d20*/  UISETP.NE.AND UP0, UPT, UR45, URZ, UPT ;  /* 0x0000003f2d00728c */ /* 0x000fe2000bf05270 */
[----:B------:R-:W-:Y:S01]  /*0d30*/  IMAD.MOV.U32 R0, RZ, RZ, 0x1 ;  /* 0x00000001ff007424 */ /* 0x000fe200078e00ff */
[----:B------:R-:W-:Y:S02]  /*0d40*/  USHF.R.U64 UR8, UR10, UR21, UR11 ;  /* 0x000000150a087299 */ /* 0x000fe4000800120b */
[----:B------:R-:W-:Y:S02]  /*0d50*/  ULOP3.LUT UR16, UR23, UR16, URZ, 0xc0, !UPT ;  /* 0x0000001017107292 */ /* 0x000fe4000f8ec03f */
[----:B------:R-:W-:Y:S02]  /*0d60*/  ULOP3.LUT UR18, UR19, UR18, URZ, 0xc0, !UPT ;  /* 0x0000001213127292 */ /* 0x000fe4000f8ec03f */
[----:B------:R-:W-:-:S03]  /*0d70*/  UIMAD UR16, UR6, UR8, UR16 ;  /* 0x00000008061072a4 */ /* 0x000fc6000f8e0210 */
[----:B------:R-:W-:Y:S02]  /*0d80*/  @UP0 UIMAD UR4, UR25, UR20, UR7 ;  /* 0x00000014190402a4 */ /* 0x000fe4000f8e0207 */
[----:B------:R-:W-:-:S04]  /*0d90*/  UIADD3 UR7, -UR8, URZ, URZ ;  /* 0x0000003f08077290 */ /* 0x000fc8000fffe13f */
[----:B------:R-:W-:-:S03]  /*0da0*/  UIMAD UR6, UR7, UR22, UR24 ;  /* 0x00000016070672a4 */ /* 0x000fc6000f8e0218 */
[----:B------:R-:W-:Y:S01]  /*0db0*/  ULDC UR7, c[0x0][0x610] ;  /* 0x0001840000077ab9 */ /* 0x000fe20000000800 */
[----:B------:R-:W-:Y:S02]  /*0dc0*/  UIMAD UR6, UR6, UR5, UR18 ;  /* 0x00000005060672a4 */ /* 0x000fe4000f8e0212 */
[----:B------:R-:W-:-:S04]  /*0dd0*/  UIMAD UR4, UR16, UR7, UR4 ;  /* 0x00000007100472a4 */ /* 0x000fc8000f8e0204 */
[----:B------:R-:W-:Y:S02]  /*0de0*/  USEL UR42, UR6, UR4, !UP0 ;  /* 0x00000004062a7287 */ /* 0x000fe4000c000000 */
[----:B------:R-:W-:-:S12]  /*0df0*/  USEL UR41, UR4, UR6, !UP0 ;  /* 0x0000000604297287 */ /* 0x000fd8000c000000 */
.L_x_4:
[----:B------:R-:W-:-:S08]  /*0e00*/  NOP ;  /* 0x0000000000007918 */ /* 0x000fd00000000000 */
[----:B------:R-:W0:Y:S02]  /*0e10*/  USETMAXREG.TRY_ALLOC.CTAPOOL UP0, 0xf0 ;  /* 0x000000f0000079c8 */ /* 0x000e240008000600 */
[----:B0-----:R-:W-:-:S13]  /*0e20*/  PLOP3.LUT P0, PT, PT, PT, UP0, 0x80, 0x0 ;  /* 0x000000000000781c */ /* 0x001fda0003f0f008 */
[----:B------:R-:W-:Y:S05]  /*0e30*/  @!P0 BRA `(.L_x_4) ;  /* 0xfffffffc00f08947 */ /* 0x000fea000383ffff */
[----:B------:R-:W-:Y:S01]  /*0e40*/  ULDC.64 UR4, c[0x0][0x598] ;  /* 0x0001660000047ab9 */ /* 0x000fe20000000a00 */
[----:B------:R-:W-:Y:S01]  /*0e50*/  ULDC.64 UR36, c[0x0][0x208] ;  /* 0x0000820000247ab9 */ /* 0x000fe20000000a00 */
[----:B------:R-:W-:-:S04]  /*0e60*/  ISETP.NE.U32.AND P0, PT, RZ, UR4, PT ;  /* 0x00000004ff007c0c */ /* 0x000fc8000bf05070 */
[----:B------:R-:W-:-:S13]  /*0e70*/  ISETP.NE.AND.EX P0, PT, RZ, UR5, PT, P0 ;  /* 0x00000005ff007c0c */ /* 0x000fda000bf05300 */
[----:B------:R-:W-:Y:S05]  /*0e80*/  @!P0 BRA `(.L_x_7) ;  /* 0x00000000001c8947 */ /* 0x000fea0003800000 */
[----:B------:R-:W0:Y:S02]  /*0e90*/  LDC.64 R2, c[0x0][0x598] ;  /* 0x00016600ff027b82 */ /* 0x000e240000000a00 */
[----:B0-----:R-:W2:Y:S02]  /*0ea0*/  LDG.E.64 R2, desc[UR36][R2.64] ;  /* 0x0000002402027981 */ /* 0x001ea4000c1e1b00 */
[----:B--2---:R-:W-:-:S04]  /*0eb0*/  ISETP.NE.U32.AND P0, PT, R2, RZ, PT ;  /* 0x000000ff0200720c */ /* 0x004fc80003f05070 */
[----:B------:R-:W-:-:S13]  /*0ec0*/  ISETP.NE.AND.EX P0, PT, R3, RZ, PT, P0 ;  /* 0x000000ff0300720c */ /* 0x000fda0003f05300 */
[----:B------:R-:W-:Y:S05]  /*0ed0*/  @!P0 BRA `(.L_x_7) ;  /* 0x0000000000088947 */ /* 0x000fea0003800000 */
[----:B------:R0:W5:Y:S01]  /*0ee0*/  LD.E R2, desc[UR36][R2.64] ;  /* 0x0000002402027980 */ /* 0x000162000c101900 */
[----:B------:R-:W-:Y:S05]  /*0ef0*/  BRA `(.L_x_8) ;  /* 0x0000000000247947 */ /* 0x000fea0003800000 */
.L_x_7:
[----:B------:R-:W-:Y:S02]  /*0f00*/  ULDC.64 UR4, c[0x0][0x588] ;  /* 0x0001620000047ab9 */ /* 0x000fe40000000a00 */
[----:B------:R-:W-:-:S04]  /*0f10*/  ISETP.NE.U32.AND P0, PT, RZ, UR4, PT ;  /* 0x00000004ff007c0c */ /* 0x000fc8000bf05070 */
[----:B------:R-:W-:-:S13]  /*0f20*/  ISETP.NE.AND.EX P0, PT, RZ, UR5, PT, P0 ;  /* 0x00000005ff007c0c */ /* 0x000fda000bf05300 */
[----:B------:R-:W-:Y:S05]  /*0f30*/  @!P0 BRA `(.L_x_9) ;  /* 0x00000000000c8947 */ /* 0x000fea0003800000 */
[----:B------:R-:W0:Y:S02]  /*0f40*/  LDC.64 R2, c[0x0][0x588] ;  /* 0x00016200ff027b82 */ /* 0x000e240000000a00 */
[----:B0-----:R1:W5:Y:S01]  /*0f50*/  LDG.E R2, desc[UR36][R2.64] ;  /* 0x0000002402027981 */ /* 0x001362000c1e1900 */
[----:B------:R-:W-:Y:S05]  /*0f60*/  BRA `(.L_x_8) ;  /* 0x0000000000087947 */ /* 0x000fea0003800000 */
.L_x_9:
[----:B------:R-:W-:Y:S02]  /*0f70*/  ULDC UR4, c[0x0][0x580] ;  /* 0x0001600000047ab9 */ /* 0x000fe40000000800 */
[----:B------:R-:W-:-:S07]  /*0f80*/  MOV R2, UR4 ;  /* 0x0000000400027c02 */ /* 0x000fce0008000f00 */
.L_x_8:
[----:B------:R-:W-:Y:S02]  /*0f90*/  ULDC.64 UR4, c[0x0][0x5a0] ;  /* 0x0001680000047ab9 */ /* 0x000fe40000000a00 */
[----:B------:R-:W-:-:S04]  /*0fa0*/  ISETP.NE.U32.AND P0, PT, RZ, UR4, PT ;  /* 0x00000004ff007c0c */ /* 0x000fc8000bf05070 */
[----:B------:R-:W-:-:S13]  /*0fb0*/  ISETP.NE.AND.EX P0, PT, RZ, UR5, PT, P0 ;  /* 0x00000005ff007c0c */ /* 0x000fda000bf05300 */
[----:B------:R-:W-:Y:S05]  /*0fc0*/  @!P0 BRA `(.L_x_10) ;  /* 0x00000000001c8947 */ /* 0x000fea0003800000 */
[----:B------:R-:W2:Y:S02]  /*0fd0*/  LDC.64 R4, c[0x0][0x5a0] ;  /* 0x00016800ff047b82 */ /* 0x000ea40000000a00 */
[----:B--2---:R-:W2:Y:S02]  /*0fe0*/  LDG.E.64 R4, desc[UR36][R4.64] ;  /* 0x0000002404047981 */ /* 0x004ea4000c1e1b00 */
[----:B--2---:R-:W-:-:S04]  /*0ff0*/  ISETP.NE.U32.AND P0, PT, R4, RZ, PT ;  /* 0x000000ff0400720c */ /* 0x004fc80003f05070 */
[----:B------:R-:W-:-:S13]  /*1000*/  ISETP.NE.AND.EX P0, PT, R5, RZ, PT, P0 ;  /* 0x000000ff0500720c */ /* 0x000fda0003f05300 */
[----:B------:R-:W-:Y:S05]  /*1010*/  @!P0 BRA `(.L_x_10) ;  /* 0x0000000000088947 */ /* 0x000fea0003800000 */
[----:B------:R2:W5:Y:S01]  /*1020*/  LD.E R16, desc[UR36][R4.64] ;  /* 0x0000002404107980 */ /* 0x000562000c101900 */
[----:B------:R-:W-:Y:S05]  /*1030*/  BRA `(.L_x_11) ;  /* 0x0000000000247947 */ /* 0x000fea0003800000 */
.L_x_10:
[----:B------:R-:W-:Y:S02]  /*1040*/  ULDC.64 UR4, c[0x0][0x590] ;  /* 0x0001640000047ab9 */ /* 0x000fe40000000a00 */
[----:B------:R-:W-:-:S04]  /*1050*/  ISETP.NE.U32.AND P0, PT, RZ, UR4, PT ;  /* 0x00000004ff007c0c */ /* 0x000fc8000bf05070 */
[----:B------:R-:W-:-:S13]  /*1060*/  ISETP.NE.AND.EX P0, PT, RZ, UR5, PT, P0 ;  /* 0x00000005ff007c0c */ /* 0x000fda000bf05300 */
[----:B------:R-:W-:Y:S05]  /*1070*/  @!P0 BRA `(.L_x_12) ;  /* 0x00000000000c8947 */ /* 0x000fea0003800000 */
[----:B------:R-:W2:Y:S02]  /*1080*/  LDC.64 R4, c[0x0][0x590] ;  /* 0x00016400ff047b82 */ /* 0x000ea40000000a00 */
[----:B--2---:R3:W5:Y:S01]  /*1090*/  LDG.E R16, desc[UR36][R4.64] ;  /* 0x0000002404107981 */ /* 0x004762000c1e1900 */
[----:B------:R-:W-:Y:S05]  /*10a0*/  BRA `(.L_x_11) ;  /* 0x0000000000087947 */ /* 0x000fea0003800000 */
.L_x_12:
[----:B------:R-:W-:Y:S02]  /*10b0*/  ULDC UR4, c[0x0][0x584] ;  /* 0x0001610000047ab9 */ /* 0x000fe40000000800 */
[----:B------:R-:W-:-:S07]  /*10c0*/  IMAD.U32 R16, RZ, RZ, UR4 ;  /* 0x00000004ff107e24 */ /* 0x000fce000f8e00ff */
.L_x_11:
[----:B------:R-:W-:-:S13]  /*10d0*/  LOP3.LUT P0, RZ, R0, 0xff, RZ, 0xc0, !PT ;  /* 0x000000ff00ff7812 */ /* 0x000fda000780c0ff */
[----:B------:R-:W-:Y:S05]  /*10e0*/  @!P0 EXIT ;  /* 0x000000000000894d */ /* 0x000fea0003800000 */
[----:B------:R-:W-:Y:S01]  /*10f0*/  ULDC UR4, c[0x0][0x28c] ;  /* 0x0000a30000047ab9 */ /* 0x000fe20000000800 */
[----:B------:R-:W-:Y:S01]  /*1100*/  UMOV UR38, URZ ;  /* 0x0000003f00267c82 */ /* 0x000fe20008000000 */
[----:B------:R-:W-:Y:S01]  /*1110*/  UIADD3 UR4, UR4, 0x1f, URZ ;  /* 0x0000001f04047890 */ /* 0x000fe2000fffe03f */
[----:B------:R-:W-:-:S03]  /*1120*/  UMOV UR39, URZ ;  /* 0x0000003f00277c82 */ /* 0x000fc60008000000 */
[----:B------:R-:W-:-:S04]  /*1130*/  USHF.R.S32.HI UR5, URZ, 0x1f, UR4 ;  /* 0x0000001f3f057899 */ /* 0x000fc80008011404 */
[----:B------:R-:W-:-:S04]  /*1140*/  ULEA.HI UR5, UR5, UR4, URZ, 0x5 ;  /* 0x0000000405057291 */ /* 0x000fc8000f8f283f */
[----:B------:R-:W-:-:S12]  /*1150*/  USHF.R.S32.HI UR44, URZ, 0x5, UR5 ;  /* 0x000000053f2c7899 */ /* 0x000fd80008011405 */
.L_x_540:
[----:B------:R-:W4:Y:S01]  /*1160*/  S2R R0, SR_TID.X ;  /* 0x0000000000007919 */ /* 0x000f220000002100 */
[----:B------:R-:W0:Y:S01]  /*1170*/  S2UR UR6, SR_CgaCtaId ;  /* 0x00000000000679c3 */ /* 0x000e220000008800 */
[----:B------:R-:W-:Y:S02]  /*1180*/  UMOV UR46, 0x400 ;  /* 0x00000400002e7882 */ /* 0x000fe40000000000 */
[----:B0-----:R-:W-:Y:S01]  /*1190*/  ULEA UR46, UR6, UR46, 0x18 ;  /* 0x0000002e062e7291 */ /* 0x001fe2000f8ec03f */
[----:B----4-:R-:W-:-:S04]  /*11a0*/  LOP3.LUT R0, R0, 0x80, RZ, 0xc0, !PT ;  /* 0x0000008000007812 */ /* 0x010fc800078ec0ff */
[----:B------:R-:W-:-:S06]  /*11b0*/  SHF.R.U32.HI R0, RZ, 0x7, R0 ;  /* 0x00000007ff007819 */ /* 0x000fcc0000011600 */
[----:B------:R-:W0:Y:S02]  /*11c0*/  SHFL.IDX PT, R0, R0, RZ, 0x1f ;  /* 0x00001fff00007589 */ /* 0x000e2400000e0000 */
[----:B0-----:R-:W-:-:S13]  /*11d0*/  R2UR UR4, R0 ;  /* 0x00000000000472ca */ /* 0x001fda00000e0000 */
[----:B------:R-:W-:-:S04]  /*11e0*/  ULEA.HI UR5, UR4, UR4, URZ, 0x1 ;  /* 0x0000000404057291 */ /* 0x000fc8000f8f083f */
[----:B------:R-:W-:-:S04]  /*11f0*/  ULOP3.LUT UR5, UR5, 0x7fffe, URZ, 0xc0, !UPT ;  /* 0x0007fffe05057892 */ /* 0x000fc8000f8ec03f */
[----:B------:R-:W-:-:S03]  /*1200*/  UIADD3 UR5, UR4, -UR5, URZ ;  /* 0x8000000504057290 */ /* 0x000fc6000fffe03f */
[----:B------:R-:W-:Y:S01]  /*1210*/  ULDC UR4, c[0x0][0x28c] ;  /* 0x0000a30000047ab9 */ /* 0x000fe20000000800 */
[----:B------:R-:W-:Y:S01]  /*1220*/  ULEA UR5, UR5, UR46, 0xd ;  /* 0x0000002e05057291 */ /* 0x000fe2000f8e683f */
[----:B------:R-:W-:-:S03]  /*1230*/  ISETP.LT.AND P0, PT, RZ, UR4, PT ;  /* 0x00000004ff007c0c */ /* 0x000fc6000bf01270 */
[----:B------:R-:W-:-:S04]  /*1240*/  UIADD3 UR5, UR5, 0x180, URZ ;  /* 0x0000018005057890 */ /* 0x000fc8000fffe03f */
[----:B------:R-:W-:-:S04]  /*1250*/  USHF.R.U32.HI UR5, URZ, 0x4, UR5 ;  /* 0x000000043f057899 */ /* 0x000fc80008011605 */
[----:B------:R-:W-:Y:S02]  /*1260*/  ULOP3.LUT UR47, UR5, 0x3fff, URZ, 0xc0, !UPT ;  /* 0x00003fff052f7892 */ /* 0x000fe4000f8ec03f */
[----:B-123--:R-:W-:Y:S10]  /*1270*/  @P0 BRA `(.L_x_13) ;  /* 0x0000000000400947 */ /* 0x00eff40003800000 */
[----:B------:R-:W-:Y:S01]  /*1280*/  MOV R0, 0x0 ;  /* 0x0000000000007802 */ /* 0x000fe20000000f00 */
[----:B------:R-:W-:Y:S01]  /*1290*/  ULDC.64 UR4, c[0x4][0x68] ;  /* 0x01001a0000047ab9 */ /* 0x000fe20000000a00 */
[----:B------:R-:W-:Y:S01]  /*12a0*/  ULDC.64 UR6, c[0x4][0x8] ;  /* 0x0100020000067ab9 */ /* 0x000fe20000000a00 */
[----:B--23--:R-:W-:Y:S01]  /*12b0*/  IMAD.U32 R4, RZ, RZ, UR4 ;  /* 0x00000004ff047e24 */ /* 0x00cfe2000f8e00ff */
[----:B------:R0:W2:Y:S01]  /*12c0*/  LDC.64 R14, c[0x4][R0] ;  /* 0x01000000000e7b82 */ /* 0x0000a20000000a00 */
[----:B------:R-:W-:Y:S01]  /*12d0*/  IMAD.U32 R5, RZ, RZ, UR5 ;  /* 0x00000005ff057e24 */ /* 0x000fe2000f8e00ff */
[----:B------:R-:W-:Y:S01]  /*12e0*/  ULDC.64 UR4, c[0x4][0x70] ;  /* 0x01001c0000047ab9 */ /* 0x000fe20000000a00 */
[----:B------:R-:W-:Y:S02]  /*12f0*/  IMAD.U32 R10, RZ, RZ, UR6 ;  /* 0x00000006ff0a7e24 */ /* 0x000fe4000f8e00ff */
[----:B------:R-:W-:Y:S02]  /*1300*/  IMAD.U32 R6, RZ, RZ, UR4 ;  /* 0x00000004ff067e24 */ /* 0x000fe4000f8e00ff */
[----:B------:R-:W-:-:S02]  /*1310*/  IMAD.U32 R7, RZ, RZ, UR5 ;  /* 0x00000005ff077e24 */ /* 0x000fc4000f8e00ff */
[----:B------:R-:W-:Y:S02]  /*1320*/  IMAD.U32 R11, RZ, RZ, UR7 ;  /* 0x00000007ff0b7e24 */ /* 0x000fe4000f8e00ff */
[----:B------:R-:W-:Y:S02]  /*1330*/  IMAD.MOV.U32 R8, RZ, RZ, 0x1e1 ;  /* 0x000001e1ff087424 */ /* 0x000fe400078e00ff */
[----:B------:R-:W-:Y:S02]  /*1340*/  IMAD.MOV.U32 R12, RZ, RZ, 0x1 ;  /* 0x00000001ff0c7424 */ /* 0x000fe400078e00ff */
[----:B0-----:R-:W-:-:S07]  /*1350*/  IMAD.MOV.U32 R13, RZ, RZ, RZ ;  /* 0x000000ffff0d7224 */ /* 0x001fce00078e00ff */
[----:B------:R-:W-:-:S07]  /*1360*/  LEPC R20, `(.L_x_13) ;  /* 0x000000001014794e */ /* 0x000fce0000000000 */
[----:B-12--5:R-:W-:Y:S05]  /*1370*/  CALL.ABS.NOINC R14 ;  /* 0x000000000e007343 */ /* 0x026fea0003c00000 */
.L_x_13:
[----:B------:R-:W-:-:S06]  /*1380*/  ULOP3.LUT UR4, UR40, 0x1, URZ, 0xfc, !UPT ;  /* 0x0000000128047892 */ /* 0x000fcc000f8efc3f */
[----:B------:R-:W-:-:S05]  /*1390*/  IMAD.U32 R0, RZ, RZ, UR4 ;  /* 0x00000004ff007e24 */ /* 0x000fca000f8e00ff */
[----:B------:R-:W-:-:S13]  /*13a0*/  ISETP.NE.AND P0, PT, R0, 0x3, PT ;  /* 0x000000030000780c */ /* 0x000fda0003f05270 */
[----:B------:R-:W-:Y:S05]  /*13b0*/  @!P0 BRA `(.L_x_14) ;  /* 0x0000000000048947 */ /* 0x000fea0003800000 */
[----:B------:R-:W-:Y:S01]  /*13c0*/  BPT.TRAP 0x1 ;  /* 0x000000040000795c */ /* 0x000fe20000300000 */
.L_x_14:
[----:B-1----:R-:W-:Y:S01]  /*13d0*/  IMAD.U32 R3, RZ, RZ, UR39 ;  /* 0x00000027ff037e24 */ /* 0x002fe2000f8e00ff */
[----:B------:R-:W-:-:S04]  /*13e0*/  MOV R0, UR38 ;  /* 0x0000002600007c02 */ /* 0x000fc80008000f00 */
[----:B------:R-:W-:Y:S02]  /*13f0*/  LEA R3, R3, UR46, 0x3 ;  /* 0x0000002e03037c11 */ /* 0x000fe4000f8e18ff */
[----:B------:R-:W-:-:S04]  /*1400*/  SHF.L.U32 R0, R0, 0x1f, RZ ;  /* 0x0000001f00007819 */ /* 0x000fc800000006ff */
[----:B------:R0:W1:Y:S01]  /*1410*/  SYNCS.PHASECHK.TRANS64.TRYWAIT P1, [R3+URZ], R0 ;  /* 0x00000000030075a7 */ /* 0x000062000802017f */
[----:B------:R-:W-:Y:S05]  /*1420*/  @!P0 BRA `(.L_x_15) ;  /* 0x0000000000048947 */ /* 0x000fea0003800000 */
[----:B------:R-:W-:Y:S01]  /*1430*/  BPT.TRAP 0x1 ;  /* 0x000000040000795c */ /* 0x000fe20000300000 */
.L_x_15:
[----:B-1----:R-:W-:Y:S05]  /*1440*/  @P1 BRA `(.L_x_16) ;  /* 0x0000000000081947 */ /* 0x002fea0003800000 */
[----:B------:R-:W1:Y:S02]  /*1450*/  SYNCS.PHASECHK.TRANS64.TRYWAIT P1, [R3+URZ], R0 ;  /* 0x00000000030075a7 */ /* 0x000e64000802017f */
[----:B-1----:R-:W-:Y:S05]  /*1460*/  @!P1 BRA `(.L_x_17) ;  /* 0x0000019c00089947 */ /* 0x002fea0003800000 */
.L_x_16:
[----:B------:R-:W-:-:S04]  /*1470*/  UISETP.LT.AND UP0, UPT, UR44, 0x1, UPT ;  /* 0x000000012c00788c */ /* 0x000fc8000bf01270 */
[----:B------:R-:W-:-:S04]  /*1480*/  USEL UR4, UR44, 0x1, UP0 ;  /* 0x000000012c047887 */ /* 0x000fc80008000000 */
[----:B------:R-:W-:-:S06]  /*1490*/  UIADD3 UR4, UR44, -UR4, URZ ;  /* 0x800000042c047290 */ /* 0x000fcc000fffe03f */
[----:B01----:R-:W-:Y:S02]  /*14a0*/  IMAD.U32 R0, RZ, RZ, UR4 ;  /* 0x00000004ff007e24 */ /* 0x003fe4000f8e00ff */
[----:B------:R-:W-:Y:S01]  /*14b0*/  IMAD.U32 R3, RZ, RZ, UR4 ;  /* 0x00000004ff037e24 */ /* 0x000fe2000f8e00ff */
[----:B------:R-:W-:Y:S05]  /*14c0*/  WARPSYNC.ALL ;  /* 0x0000000000007948 */ /* 0x000fea0003800000 */
[----:B------:R-:W-:Y:S01]  /*14d0*/  ISETP.GE.AND P1, PT, R0, 0x1, PT ;  /* 0x000000010000780c */ /* 0x000fe20003f26270 */
[----:B------:R-:W-:Y:S01]  /*14e0*/  UIADD3 UR46, UR46, 0x38180, URZ ;  /* 0x000381802e2e7890 */ /* 0x000fe2000fffe03f */
[----:B------:R-:W-:Y:S01]  /*14f0*/  WARPGROUP.ARRIVE ;  /* 0x00000000000079c5 */ /* 0x000fe20000000000 */
[----:B------:R-:W-:Y:S01]  /*1500*/  ULOP3.LUT UR4, UR47, 0x10000, URZ, 0xfc, !UPT ;  /* 0x000100002f047892 */ /* 0x000fe2000f8efc3f */
[----:B------:R0:W-:Y:S01]  /*1510*/  STL [R1+0x2c8], R17 ;  /* 0x0002c81101007387 */ /* 0x0001e20000100800 */
[----:B------:R-:W-:-:S02]  /*1520*/  USHF.R.U32.HI UR46, URZ, 0x4, UR46 ;  /* 0x000000043f2e7899 */ /* 0x000fc4000801162e */
[----:B------:R-:W-:Y:S01]  /*1530*/  ULEA UR6, UR39, UR4, 0xb ;  /* 0x0000000427067291 */ /* 0x000fe2000f8e583f */
[----:B-----5:R1:W-:Y:S01]  /*1540*/  STL [R1+0x2c4], R16 ;  /* 0x0002c41001007387 */ /* 0x0203e20000100800 */
[----:B------:R-:W-:Y:S01]  /*1550*/  ULOP3.LUT UR5, UR46, 0x3fff, URZ, 0xc0, !UPT ;  /* 0x00003fff2e057892 */ /* 0x000fe2000f8ec03f */
[----:B------:R-:W-:Y:S01]  /*1560*/  UMOV UR9, 0x40000040 ;  /* 0x4000004000097882 */ /* 0x000fe20000000000 */
[----:B------:R-:W-:Y:S02]  /*1570*/  UMOV UR11, 0x40000040 ;  /* 0x40000040000b7882 */ /* 0x000fe40000000000 */
[----:B------:R-:W-:Y:S01]  /*1580*/  ULOP3.LUT UR5, UR5, 0x10000, URZ, 0xfc, !UPT ;  /* 0x0001000005057892 */ /* 0x000fe2000f8efc3f */
[----:B------:R4:W-:Y:S01]  /*1590*/  STL [R1+0x2c0], R3 ;  /* 0x0002c00301007387 */ /* 0x0009e20000100800 */
[----:B------:R-:W-:Y:S02]  /*15a0*/  UMOV UR8, UR6 ;  /* 0x0000000600087c82 */ /* 0x000fe40008000000 */
[----:B------:R-:W-:Y:S01]  /*15b0*/  ULEA UR7, UR39, UR5, 0xb ;  /* 0x0000000527077291 */ /* 0x000fe2000f8e583f */
[----:B------:R4:W-:Y:S06]  /*15c0*/  STL [R1+0x2bc], R2 ;  /* 0x0002bc0201007387 */ /* 0x0009ec0000100800 */
[----:B------:R-:W-:-:S02]  /*15d0*/  UMOV UR10, UR7 ;  /* 0x00000007000a7c82 */ /* 0x000fc40008000000 */
[----:B------:R-:W-:Y:S01]  /*15e0*/  HGMMA.64x256x8.F32.TF32 R24, gdesc[UR8], RZ, !UPT, gsb0 ;  /* 0x07e00000081879f0 */ /* 0x000fe2000c0028ff */
[----:B------:R-:W-:Y:S01]  /*15f0*/  UIADD3 UR8, UR6, 0x400, URZ ;  /* 0x0000040006087890 */ /* 0x000fe2000fffe03f */
[----:B------:R-:W-:Y:S01]  /*1600*/  UMOV UR9, 0x40000040 ;  /* 0x4000004000097882 */ /* 0x000fe20000000000 */
[----:B------:R-:W-:Y:S02]  /*1610*/  WARPGROUP.DEPBAR.LE gsb0, 0x0 ;  /* 0x00008000000079c5 */ /* 0x000fe40000010000 */
[----:B------:R-:W-:Y:S01]  /*1620*/  STL.64 [R1], R24 ;  /* 0x0000001801007387 */ /* 0x000fe20000100a00 */
[----:B------:R-:W-:Y:S01]  /*1630*/  IMAD.MOV.U32 R235, RZ, RZ, R46 ;  /* 0x000000ffffeb7224 */ /* 0x000fe200078e002e */
[----:B------:R-:W-:Y:S01]  /*1640*/  MOV R225, R56 ;  /* 0x0000003800e17202 */ /* 0x000fe20000000f00 */
[----:B------:R-:W-:Y:S01]  /*1650*/  IMAD.MOV.U32 R234, RZ, RZ, R47 ;  /* 0x000000ffffea7224 */ /* 0x000fe200078e002f */
[----:B------:R-:W-:Y:S01]  /*1660*/  STL.64 [R1+0x8], R26 ;  /* 0x0000081a01007387 */ /* 0x000fe20000100a00 */
        /* <DEDUP_REMOVED lines=25> */
[----:B--23--:R-:W-:Y:S01]  /*1800*/  MOV R5, R147 ;  /* 0x0000009300057202 */ /* 0x00cfe20000000f00 */
[----:B------:R-:W-:Y:S01]  /*1810*/  IMAD.MOV.U32 R219, RZ, RZ, R62 ;  /* 0x000000ffffdb7224 */ /* 0x000fe200078e003e */
[----:B------:R-:W-:Y:S01]  /*1820*/  STL.64 [R1+0x40], R40 ;  /* 0x0000402801007387 */ /* 0x000fe20000100a00 */
[----:B------:R-:W-:-:S02]  /*1830*/  IMAD.MOV.U32 R218, RZ, RZ, R63 ;  /* 0x000000ffffda7224 */ /* 0x000fc400078e003f */
[----:B------:R-:W-:Y:S01]  /*1840*/  IMAD.MOV.U32 R217, RZ, RZ, R64 ;  /* 0x000000ffffd97224 */ /* 0x000fe200078e0040 */
[----:B------:R-:W-:Y:S01]  /*1850*/  STL.64 [R1+0x48], R42 ;  /* 0x0000482a01007387 */ /* 0x000fe20000100a00 */
[----:B------:R-:W-:Y:S02]  /*1860*/  IMAD.MOV.U32 R216, RZ, RZ, R65 ;  /* 0x000000ffffd87224 */ /* 0x000fe400078e0041 */
[----:B------:R-:W-:Y:S01]  /*1870*/  IMAD.MOV.U32 R215, RZ, RZ, R66 ;  /* 0x000000ffffd77224 */ /* 0x000fe200078e0042 */
[----:B------:R2:W-:Y:S01]  /*1880*/  STL.64 [R1+0x50], R44 ;  /* 0x0000502c01007387 */ /* 0x0005e20000100a00 */
[----:B------:R-:W-:Y:S02]  /*1890*/  IMAD.MOV.U32 R214, RZ, RZ, R67 ;  /* 0x000000ffffd67224 */ /* 0x000fe400078e0043 */
[----:B------:R-:W-:Y:S01]  /*18a0*/  IMAD.MOV.U32 R152, RZ, RZ, R68 ;  /* 0x000000ffff987224 */ /* 0x000fe200078e0044 */
[----:B------:R-:W-:Y:S01]  /*18b0*/  STL [R1+0x580], R162 ;  /* 0x000580a201007387 */ /* 0x000fe20000100800 */
[----:B------:R-:W-:-:S02]  /*18c0*/  IMAD.MOV.U32 R154, RZ, RZ, R70 ;  /* 0x000000ffff9a7224 */ /* 0x000fc400078e0046 */
[----:B------:R-:W-:Y:S02]  /*18d0*/  IMAD.MOV.U32 R155, RZ, RZ, R71 ;  /* 0x000000ffff9b7224 */ /* 0x000fe400078e0047 */
[----:B------:R-:W-:Y:S02]  /*18e0*/  IMAD.MOV.U32 R156, RZ, RZ, R72 ;  /* 0x000000ffff9c7224 */ /* 0x000fe400078e0048 */
[----:B------:R-:W-:Y:S02]  /*18f0*/  IMAD.MOV.U32 R157, RZ, RZ, R73 ;  /* 0x000000ffff9d7224 */ /* 0x000fe400078e0049 */
[----:B------:R-:W-:Y:S02]  /*1900*/  IMAD.MOV.U32 R158, RZ, RZ, R74 ;  /* 0x000000ffff9e7224 */ /* 0x000fe400078e004a */
[----:B------:R-:W-:Y:S02]  /*1910*/  IMAD.MOV.U32 R159, RZ, RZ, R75 ;  /* 0x000000ffff9f7224 */ /* 0x000fe400078e004b */
        /* <DEDUP_REMOVED lines=54> */
[----:B0-----:R-:W-:-:S02]  /*1c80*/  IMAD.MOV.U32 R17, RZ, RZ, R135 ;  /* 0x000000ffff117224 */ /* 0x001fc400078e0087 */
[----:B-1----:R-:W-:Y:S02]  /*1c90*/  IMAD.MOV.U32 R16, RZ, RZ, R136 ;  /* 0x000000ffff107224 */ /* 0x002fe400078e0088 */
        /* <DEDUP_REMOVED lines=11> */
[----:B----4-:R-:W-:Y:S02]  /*1d50*/  IMAD.MOV.U32 R3, RZ, RZ, R149 ;  /* 0x000000ffff037224 */ /* 0x010fe400078e0095 */
[----:B------:R-:W-:Y:S02]  /*1d60*/  IMAD.MOV.U32 R2, RZ, RZ, R150 ;  /* 0x000000ffff027224 */ /* 0x000fe400078e0096 */
[----:B------:R-:W-:Y:S02]  /*1d70*/  IMAD.MOV.U32 R0, RZ, RZ, R151 ;  /* 0x000000ffff007224 */ /* 0x000fe400078e0097 */
[----:B--2---:R-:W-:-:S06]  /*1d80*/  WARPGROUP.ARRIVE ;  /* 0x00000000000079c5 */ /* 0x004fcc0000000000 */
[----:B------:R-:W-:Y:S03]  /*1d90*/  HGMMA.64x256x8.F32.TF32 R24, gdesc[UR8], RZ, !UPT, gsb0 ;  /* 0x07e00000081879f0 */ /* 0x000fe6000c0028ff */
[----:B------:R-:W-:Y:S02]  /*1da0*/  WARPGROUP.DEPBAR.LE gsb0, 0x0 ;  /* 0x00008000000079c5 */ /* 0x000fe40000010000 */
[----:B------:R-:W-:Y:S04]  /*1db0*/  STL.64 [R1+0x578], R150 ;  /* 0x0005789601007387 */ /* 0x000fe80000100a00 */
        /* <DEDUP_REMOVED lines=20> */
[----:B------:R0:W-:Y:S04]  /*1f00*/  STL.64 [R1+0x4d0], R108 ;  /* 0x0004d06c01007387 */ /* 0x0001e80000100a00 */
[----:B0-----:R-:W2:Y:S04]  /*1f10*/  LDL.LU R108, [R1] ;  /* 0x00000000016c7983 */ /* 0x001ea80000300800 */
[----:B------:R-:W2:Y:S04]  /*1f20*/  LDL.LU R109, [R1+0x4] ;  /* 0x00000400016d7983 */ /* 0x000ea80000300800 */
        /* <DEDUP_REMOVED lines=19> */
[----:B------:R-:W2:Y:S01]  /*2060*/  LDL.LU R129, [R1+0x54] ;  /* 0x0000540001817983 */ /* 0x000ea20000300800 */
[----:B------:R-:W-:Y:S01]  /*2070*/  IMAD.MOV.U32 R130, RZ, RZ, R235 ;  /* 0x000000ffff827224 */ /* 0x000fe200078e00eb */
[----:B------:R-:W-:Y:S01]  /*2080*/  MOV R138, R227 ;  /* 0x000000e3008a7202 */ /* 0x000fe20000000f00 */
[----:B------:R-:W-:Y:S01]  /*2090*/  IMAD.MOV.U32 R131, RZ, RZ, R234 ;  /* 0x000000ffff837224 */ /* 0x000fe200078e00ea */
[----:B------:R-:W-:Y:S01]  /*20a0*/  MOV R151, R214 ;  /* 0x000000d600977202 */ /* 0x000fe20000000f00 */
[----:B------:R-:W-:Y:S01]  /*20b0*/  IMAD.MOV.U32 R132, RZ, RZ, R233 ;  /* 0x000000ffff847224 */ /* 0x000fe200078e00e9 */
[----:B------:R-:W-:Y:S01]  /*20c0*/  UIADD3 UR8, UR6, 0x2, URZ ;  /* 0x0000000206087890 */ /* 0x000fe2000fffe03f */
[----:B------:R-:W-:Y:S01]  /*20d0*/  IMAD.MOV.U32 R133, RZ, RZ, R232 ;  /* 0x000000ffff857224 */ /* 0x000fe200078e00e8 */
[----:B------:R-:W-:Y:S01]  /*20e0*/  UIADD3 UR10, UR7, 0x2, URZ ;  /* 0x00000002070a7890 */ /* 0x000fe2000fffe03f */
[----:B------:R-:W-:Y:S01]  /*20f0*/  IMAD.MOV.U32 R134, RZ, RZ, R231 ;  /* 0x000000ffff867224 */ /* 0x000fe200078e00e7 */
[----:B------:R-:W-:Y:S01]  /*2100*/  UMOV UR9, 0x40000040 ;  /* 0x4000004000097882 */ /* 0x000fe20000000000 */
[----:B------:R-:W-:Y:S01]  /*2110*/  IMAD.MOV.U32 R135, RZ, RZ, R230 ;  /* 0x000000ffff877224 */ /* 0x000fe200078e00e6 */
[----:B------:R-:W-:Y:S01]  /*2120*/  UMOV UR11, 0x40000040 ;  /* 0x40000040000b7882 */ /* 0x000fe20000000000 */
[----:B------:R-:W-:-:S02]  /*2130*/  IMAD.MOV.U32 R136, RZ, RZ, R229 ;  /* 0x000000ffff887224 */ /* 0x000fc400078e00e5 */
[----:B------:R-:W-:Y:S02]  /*2140*/  IMAD.MOV.U32 R137, RZ, RZ, R228 ;  /* 0x000000ffff897224 */ /* 0x000fe400078e00e4 */
[----:B------:R-:W-:Y:S02]  /*2150*/  IMAD.MOV.U32 R139, RZ, RZ, R226 ;  /* 0x000000ffff8b7224 */ /* 0x000fe400078e00e2 */
[----:B------:R-:W-:Y:S02]  /*2160*/  IMAD.MOV.U32 R140, RZ, RZ, R225 ;  /* 0x000000ffff8c7224 */ /* 0x000fe400078e00e1 */
[----:B------:R-:W-:Y:S01]  /*2170*/  IMAD.MOV.U32 R141, RZ, RZ, R224 ;  /* 0x000000ffff8d7224 */ /* 0x000fe200078e00e0 */
[----:B------:R-:W-:Y:S01]  /*2180*/  MOV R224, R12 ;  /* 0x0000000c00e07202 */ /* 0x000fe20000000f00 */
        /* <DEDUP_REMOVED lines=31> */
[----:B------:R-:W-:-:S06]  /*2380*/  IMAD.MOV.U32 R235, RZ, RZ, R0 ;  /* 0x000000ffffeb7224 */ /* 0x000fcc00078e0000 */
[----:B--2---:R-:W-:-:S06]  /*2390*/  WARPGROUP.ARRIVE ;  /* 0x00000000000079c5 */ /* 0x004fcc0000000000 */
[----:B------:R-:W-:Y:S03]  /*23a0*/  HGMMA.64x256x8.F32.TF32 R108, gdesc[UR8], R108, gsb0 ;  /* 0x07e00000086c79f0 */ /* 0x000fe6000800286c */
[----:B------:R-:W-:Y:S02]  /*23b0*/  WARPGROUP.DEPBAR.LE gsb0, 0x0 ;  /* 0x00008000000079c5 */ /* 0x000fe40000010000 */
[----:B------:R-:W-:Y:S04]  /*23c0*/  STL.64 [R1], R108 ;  /* 0x0000006c01007387 */ /* 0x000fe80000100a00 */
        /* <DEDUP_REMOVED lines=63> */
[----:B0-----:R-:W2:Y:S04]  /*27c0*/  LDL.LU R162, [R1+0x580] ;  /* 0x0005800001a27983 */ /* 0x001ea80000300800 */
[----:B------:R-:W3:Y:S04]  /*27d0*/  LDL.LU.64 R150, [R1+0x578] ;  /* 0x0005780001967983 */ /* 0x000ee80000300a00 */
        /* <DEDUP_REMOVED lines=20> */
[----:B------:R-:W3:Y:S01]  /*2920*/  LDL.LU.64 R108, [R1+0x4d0] ;  /* 0x0004d000016c7983 */ /* 0x000ee20000300a00 */
[----:B------:R-:W-:Y:S01]  /*2930*/  UIADD3 UR8, UR6, 0x402, URZ ;  /* 0x0000040206087890 */ /* 0x000fe2000fffe03f */
[----:B------:R-:W-:Y:S01]  /*2940*/  UMOV UR9, 0x40000040 ;  /* 0x4000004000097882 */ /* 0x000fe20000000000 */
[----:B---3--:R-:W-:-:S07]  /*2950*/  WARPGROUP.ARRIVE ;  /* 0x00000000000079c5 */ /* 0x008fce0000000000 */
[----:B------:R-:W-:Y:S03]  /*2960*/  HGMMA.64x256x8.F32.TF32 R24, gdesc[UR8], R24, gsb0 ;  /* 0x07e00000081879f0 */ /* 0x000fe60008002818 */
        /* <DEDUP_REMOVED lines=65> */
[----:B0-----:R-:W3:Y:S04]  /*2d80*/  LDL.LU.64 R24, [R1] ;  /* 0x0000000001187983 */ /* 0x001ee80000300a00 */
        /* <DEDUP_REMOVED lines=63> */
[----:B------:R-:W-:-:S02]  /*3180*/  UIADD3 UR8, UR6, 0x4, URZ ;  /* 0x0000000406087890 */ /* 0x000fc4000fffe03f */
[----:B------:R-:W-:Y:S01]  /*3190*/  UIADD3 UR10, UR7, 0x4, URZ ;  /* 0x00000004070a7890 */ /* 0x000fe2000fffe03f */
[----:B------:R-:W-:Y:S01]  /*31a0*/  UMOV UR9, 0x40000040 ;  /* 0x4000004000097882 */ /* 0x000fe20000000000 */
[----:B------:R-:W-:Y:S01]  /*31b0*/  UMOV UR11, 0x40000040 ;  /* 0x40000040000b7882 */ /* 0x000fe20000000000 */
[----:B---3--:R-:W-:-:S06]  /*31c0*/  WARPGROUP.ARRIVE ;  /* 0x00000000000079c5 */ /* 0x008fcc0000000000 */
[----:B------:R-:W-:Y:S03]  /*31d0*/  HGMMA.64x256x8.F32.TF32 R24, gdesc[UR8], R24, gsb0 ;  /* 0x07e00000081879f0 */ /* 0x000fe60008002818 */
        /* <DEDUP_REMOVED lines=38> */
[----:B------:R-:W-:-:S02]  /*3440*/  IMAD.MOV.U32 R214, RZ, RZ, R130 ;  /* 0x000000ffffd67224 */ /* 0x000fc400078e0082 */
[----:B------:R-:W-:Y:S01]  /*3450*/  IMAD.MOV.U32 R215, RZ, RZ, R131 ;  /* 0x000000ffffd77224 */ /* 0x000fe200078e0083 */
[----:B------:R0:W-:Y:S01]  /*3460*/  STL.64 [R1+0x50], R44 ;  /* 0x0000502c01007387 */ /* 0x0001e20000100a00 */
[----:B------:R-:W-:Y:S02]  /*3470*/  IMAD.MOV.U32 R212, RZ, RZ, R128 ;  /* 0x000000ffffd47224 */ /* 0x000fe400078e0080 */
[----:B------:R-:W-:Y:S01]  /*3480*/  IMAD.MOV.U32 R213, RZ, RZ, R129 ;  /* 0x000000ffffd57224 */ /* 0x000fe200078e0081 */
[----:B------:R-:W3:Y:S01]  /*3490*/  LDL.LU.64 R150, [R1+0x4c8] ;  /* 0x0004c80001967983 */ /* 0x000ee20000300a00 */
[----:B------:R-:W-:Y:S02]  /*34a0*/  IMAD.MOV.U32 R210, RZ, RZ, R126 ;  /* 0x000000ffffd27224 */ /* 0x000fe400078e007e */
[----:B------:R-:W-:Y:S01]  /*34b0*/  IMAD.MOV.U32 R211, RZ, RZ, R127 ;  /* 0x000000ffffd37224 */ /* 0x000fe200078e007f */
[----:B------:R-:W3:Y:S01]  /*34c0*/  LDL.LU.64 R148, [R1+0x4c0] ;  /* 0x0004c00001947983 */ /* 0x000ee20000300a00 */
[----:B------:R-:W-:-:S02]  /*34d0*/  IMAD.MOV.U32 R208, RZ, RZ, R124 ;  /* 0x000000ffffd07224 */ /* 0x000fc400078e007c */
[----:B------:R-:W-:Y:S01]  /*34e0*/  IMAD.MOV.U32 R206, RZ, RZ, R122 ;  /* 0x000000ffffce7224 */ /* 0x000fe200078e007a */
[----:B------:R-:W3:Y:S01]  /*34f0*/  LDL.LU.64 R146, [R1+0x4b8] ;  /* 0x0004b80001927983 */ /* 0x000ee20000300a00 */
        /* <DEDUP_REMOVED lines=105> */
[----:B------:R-:W-:-:S03]  /*3b90*/  IMAD.MOV.U32 R17, RZ, RZ, R46 ;  /* 0x000000ffff117224 */ /* 0x000fc600078e002e */
        /* <DEDUP_REMOVED lines=15> */
[----:B0-----:R-:W3:Y:S04]  /*3c90*/  LDL.LU.64 R44, [R1+0x320] ;  /* 0x00032000012c7983 */ /* 0x001ee80000300a00 */
        /* <DEDUP_REMOVED lines=11> */
[----:B------:R-:W-:-:S02]  /*3d50*/  UMOV UR9, 0x40000040 ;  /* 0x4000004000097882 */ /* 0x000fc40000000000 */
[----:B--2---:R-:W-:Y:S01]  /*3d60*/  STL [R1+0x2b8], R162 ;  /* 0x0002b8a201007387 */ /* 0x004fe20000100800 */
[----:B---3--:R-:W-:-:S06]  /*3d70*/  WARPGROUP.ARRIVE ;  /* 0x00000000000079c5 */ /* 0x008fcc0000000000 */
        /* <DEDUP_REMOVED lines=48> */
[----:B------:R-:W-:-:S02]  /*4080*/  IMAD.MOV.U32 R135, RZ, RZ, R234 ;  /* 0x000000ffff877224 */ /* 0x000fc400078e00ea */
[----:B------:R-:W-:Y:S02]  /*4090*/  IMAD.MOV.U32 R136, RZ, RZ, R233 ;  /* 0x000000ffff887224 */ /* 0x000fe400078e00e9 */
[----:B------:R-:W-:Y:S01]  /*40a0*/  IMAD.MOV.U32 R137, RZ, RZ, R232 ;  /* 0x000000ffff897224 */ /* 0x000fe200078e00e8 */
[----:B------:R-:W-:Y:S01]  /*40b0*/  MOV R232, R6 ;  /* 0x0000000600e87202 */ /* 0x000fe20000000f00 */
        /* <DEDUP_REMOVED lines=11> */
[----:B------:R-:W-:Y:S01]  /*4170*/  IMAD.MOV.U32 R150, RZ, RZ, R219 ;  /* 0x000000ffff967224 */ /* 0x000fe200078e00db */
[----:B------:R-:W-:Y:S01]  /*4180*/  MOV R219, R21 ;  /* 0x0000001500db7202 */ /* 0x000fe20000000f00 */
[----:B------:R-:W-:Y:S02]  /*4190*/  IMAD.MOV.U32 R151, RZ, RZ, R218 ;  /* 0x000000ffff977224 */ /* 0x000fe400078e00da */
[----:B------:R-:W-:Y:S02]  /*41a0*/  IMAD.MOV.U32 R162, RZ, RZ, R217 ;  /* 0x000000ffffa27224 */ /* 0x000fe400078e00d9 */
[----:B------:R-:W-:Y:S02]  /*41b0*/  IMAD.MOV.U32 R130, RZ, RZ, R17 ;  /* 0x000000ffff827224 */ /* 0x000fe400078e0011 */
        /* <DEDUP_REMOVED lines=8> */
[----:B------:R-:W-:Y:S01]  /*4240*/  IMAD.MOV.U32 R218, RZ, RZ, R22 ;  /* 0x000000ffffda7224 */ /* 0x000fe200078e0016 */
[----:B------:R0:W5:Y:S01]  /*4250*/  LDL.LU R17, [R1+0x2c8] ;  /* 0x0002c80001117983 */ /* 0x0001620000300800 */
[----:B------:R-:W-:-:S02]  /*4260*/  IMAD.MOV.U32 R220, RZ, RZ, R20 ;  /* 0x000000ffffdc7224 */ /* 0x000fc400078e0014 */
[----:B------:R-:W-:Y:S01]  /*4270*/  IMAD.MOV.U32 R221, RZ, RZ, R19 ;  /* 0x000000ffffdd7224 */ /* 0x000fe200078e0013 */
[----:B------:R0:W5:Y:S01]  /*4280*/  LDL.LU R16, [R1+0x2c4] ;  /* 0x0002c40001107983 */ /* 0x0001620000300800 */
[----:B------:R-:W-:Y:S02]  /*4290*/  IMAD.MOV.U32 R222, RZ, RZ, R18 ;  /* 0x000000ffffde7224 */ /* 0x000fe400078e0012 */
[----:B------:R-:W-:Y:S01]  /*42a0*/  IMAD.MOV.U32 R223, RZ, RZ, R15 ;  /* 0x000000ffffdf7224 */ /* 0x000fe200078e000f */
[----:B------:R0:W5:Y:S01]  /*42b0*/  LDL.LU R3, [R1+0x2c0] ;  /* 0x0002c00001037983 */ /* 0x0001620000300800 */
[----:B------:R-:W-:Y:S02]  /*42c0*/  IMAD.MOV.U32 R224, RZ, RZ, R14 ;  /* 0x000000ffffe07224 */ /* 0x000fe400078e000e */
[----:B------:R-:W-:Y:S01]  /*42d0*/  IMAD.MOV.U32 R225, RZ, RZ, R13 ;  /* 0x000000ffffe17224 */ /* 0x000fe200078e000d */
[----:B------:R0:W5:Y:S01]  /*42e0*/  LDL.LU R2, [R1+0x2bc] ;  /* 0x0002bc0001027983 */ /* 0x0001620000300800 */
        /* <DEDUP_REMOVED lines=76> */
[----:B-1----:R0:W5:Y:S04]  /*47b0*/  LDL.LU R162, [R1+0x2b8] ;  /* 0x0002b80001a27983 */ /* 0x0021680000300800 */
[----:B------:R-:W2:Y:S04]  /*47c0*/  LDL.LU.64 R150, [R1+0x2b0] ;  /* 0x0002b00001967983 */ /* 0x000ea80000300a00 */
        /* <DEDUP_REMOVED lines=20> */
[----:B------:R-:W2:Y:S01]  /*4910*/  LDL.LU.64 R108, [R1+0x208] ;  /* 0x00020800016c7983 */ /* 0x000ea20000300a00 */
[----:B------:R-:W-:Y:S01]  /*4920*/  UIADD3 UR8, UR6, 0x406, URZ ;  /* 0x0000040606087890 */ /* 0x000fe2000fffe03f */
[----:B------:R-:W-:Y:S01]  /*4930*/  UMOV UR9, 0x40000040 ;  /* 0x4000004000097882 */ /* 0x000fe20000000000 */
[----:B--2---:R-:W-:-:S07]  /*4940*/  WARPGROUP.ARRIVE ;  /* 0x00000000000079c5 */ /* 0x004fce0000000000 */
[----:B------:R-:W-:Y:S03]  /*4950*/  HGMMA.64x256x8.F32.TF32 R24, gdesc[UR8], R24, gsb0 ;  /* 0x07e00000081879f0 */ /* 0x000fe60008002818 */
[----:B------:R-:W-:Y:S02]  /*4960*/  WARPGROUP.DEPBAR.LE gsb0, 0x0 ;  /* 0x00008000000079c5 */ /* 0x000fe40000010000 */
[----:B0-----:R-:W-:Y:S05]  /*4970*/  @!P1 BRA `(.L_x_18) ;  /* 0x0000004000b89947 */ /* 0x001fea0003800000 */
[----:B------:R-:W-:-:S04]  /*4980*/  UIADD3 UR6, UR39, 0x1, URZ ;  /* 0x0000000127067890 */ /* 0x000fc8000fffe03f */
[----:B------:R-:W-:-:S04]  /*4990*/  UISETP.NE.AND UP0, UPT, UR6, 0x7, UPT ;  /* 0x000000070600788c */ /* 0x000fc8000bf05270 */
[----:B------:R-:W-:Y:S02]  /*49a0*/  USEL UR7, URZ, 0x1, UP0 ;  /* 0x000000013f077887 */ /* 0x000fe40008000000 */
[----:B------:R-:W-:Y:S02]  /*49b0*/  USEL UR6, UR6, URZ, UP0 ;  /* 0x0000003f06067287 */ /* 0x000fe40008000000 */
[----:B------:R-:W-:-:S06]  /*49c0*/  ULOP3.LUT UR7, UR38, UR7, URZ, 0x3c, !UPT ;  /* 0x0000000726077292 */ /* 0x000fcc000f8e3c3f */
[----:B------:R-:W-:Y:S01]  /*49d0*/  IMAD.U32 R0, RZ, RZ, UR7 ;  /* 0x00000007ff007e24 */ /* 0x000fe2000f8e00ff */
[----:B------:R-:W-:-:S06]  /*49e0*/  UMOV UR7, UR39 ;  /* 0x0000002700077c82 */ /* 0x000fcc0008000000 */
.L_x_25:
[----:B------:R-:W-:Y:S05]  /*49f0*/  @!P0 BRA `(.L_x_19) ;  /* 0x0000000000048947 */ /* 0x000fea0003800000 */
[----:B------:R-:W-:Y:S01]  /*4a00*/  BPT.TRAP 0x1 ;  /* 0x000000040000795c */ /* 0x000fe20000300000 */
.L_x_19:
[----:B------:R-:W0:Y:S01]  /*4a10*/  S2UR UR8, SR_CgaCtaId ;  /* 0x00000000000879c3 */ /* 0x000e220000008800 */
[----:B------:R-:W-:Y:S01]  /*4a20*/  UMOV UR12, 0x400 ;  /* 0x00000400000c7882 */ /* 0x000fe20000000000 */
[----:B------:R-:W-:Y:S01]  /*4a30*/  SHF.L.U32 R4, R0, 0x1f, RZ ;  /* 0x0000001f00047819 */ /* 0x000fe200000006ff */
[----:B0-----:R-:W-:-:S04]  /*4a40*/  ULEA UR12, UR8, UR12, 0x18 ;  /* 0x0000000c080c7291 */ /* 0x001fc8000f8ec03f */
[----:B------:R-:W-:-:S09]  /*4a50*/  ULEA UR8, UR6, UR12, 0x3 ;  /* 0x0000000c06087291 */ /* 0x000fd2000f8e183f */
[----:B------:R0:W1:Y:S01]  /*4a60*/  SYNCS.PHASECHK.TRANS64.TRYWAIT P1, [UR8], R4 ;  /* 0x00000004ff0075a7 */ /* 0x0000620008020148 */
[----:B------:R-:W-:Y:S05]  /*4a70*/  @!P0 BRA `(.L_x_20) ;  /* 0x0000000000048947 */ /* 0x000fea0003800000 */
[----:B------:R-:W-:Y:S01]  /*4a80*/  BPT.TRAP 0x1 ;  /* 0x000000040000795c */ /* 0x000fe20000300000 */
.L_x_20:
[----:B-1----:R-:W-:Y:S05]  /*4a90*/  @P1 BRA `(.L_x_21) ;  /* 0x0000000000081947 */ /* 0x002fea0003800000 */
[----:B------:R-:W1:Y:S02]  /*4aa0*/  SYNCS.PHASECHK.TRANS64.TRYWAIT P1, [UR8], R4 ;  /* 0x00000004ff0075a7 */ /* 0x000e640008020148 */
[----:B-1----:R-:W-:Y:S05]  /*4ab0*/  @!P1 BRA `(.L_x_22) ;  /* 0x0000016400889947 */ /* 0x002fea0003800000 */
.L_x_21:
        /* <DEDUP_REMOVED lines=64> */
[----:B--2---:R-:W2:Y:S04]  /*4ec0*/  LDL.LU.64 R24, [R1] ;  /* 0x0000000001187983 */ /* 0x004ea80000300a00 */
        /* <DEDUP_REMOVED lines=63> */
[----:B------:R-:W-:-:S02]  /*52c0*/  ULEA UR13, UR6, UR4, 0xb ;  /* 0x00000004060d7291 */ /* 0x000fc4000f8e583f */
[----:B------:R-:W-:Y:S01]  /*52d0*/  ULEA UR14, UR6, UR5, 0xb ;  /* 0x00000005060e7291 */ /* 0x000fe2000f8e583f */
[----:B-----5:R-:W-:Y:S01]  /*52e0*/  STL [R1+0x2cc], R17 ;  /* 0x0002cc1101007387 */ /* 0x020fe20000100800 */
[----:B------:R-:W-:Y:S01]  /*52f0*/  UMOV UR9, 0x40000040 ;  /* 0x4000004000097882 */ /* 0x000fe20000000000 */
[----:B------:R-:W-:Y:S02]  /*5300*/  UMOV UR11, 0x40000040 ;  /* 0x40000040000b7882 */ /* 0x000fe40000000000 */
[----:B------:R-:W-:Y:S01]  /*5310*/  UMOV UR8, UR13 ;  /* 0x0000000d00087c82 */ /* 0x000fe20008000000 */
[----:B------:R-:W-:Y:S01]  /*5320*/  STL [R1+0x2c8], R16 ;  /* 0x0002c81001007387 */ /* 0x000fe20000100800 */
[----:B------:R-:W-:-:S03]  /*5330*/  UMOV UR10, UR14 ;  /* 0x0000000e000a7c82 */ /* 0x000fc60008000000 */
[----:B------:R-:W-:Y:S04]  /*5340*/  STL [R1+0x2c4], R3 ;  /* 0x0002c40301007387 */ /* 0x000fe80000100800 */
[----:B------:R3:W-:Y:S04]  /*5350*/  STL [R1+0x2c0], R2 ;  /* 0x0002c00201007387 */ /* 0x0007e80000100800 */
[----:B------:R4:W-:Y:S01]  /*5360*/  STL [R1+0x2bc], R0 ;  /* 0x0002bc0001007387 */ /* 0x0009e20000100800 */
[----:B--2---:R-:W-:-:S06]  /*5370*/  WARPGROUP.ARRIVE ;  /* 0x00000000000079c5 */ /* 0x004fcc0000000000 */
[----:B------:R-:W-:Y:S03]  /*5380*/  HGMMA.64x256x8.F32.TF32 R24, gdesc[UR8], R24, gsb0 ;  /* 0x07e00000081879f0 */ /* 0x000fe60008002818 */
[----:B------:R-:W-:Y:S02]  /*5390*/  WARPGROUP.DEPBAR.LE gsb0, 0x0 ;  /* 0x00008000000079c5 */ /* 0x000fe40000010000 */
[----:B------:R-:W-:Y:S01]  /*53a0*/  STL.64 [R1], R24 ;  /* 0x0000001801007387 */ /* 0x000fe20000100a00 */
[----:B---3--:R-:W-:Y:S01]  /*53b0*/  IMAD.MOV.U32 R2, RZ, RZ, R150 ;  /* 0x000000ffff027224 */ /* 0x008fe200078e0096 */
[----:B------:R-:W-:Y:S01]  /*53c0*/  MOV R7, R145 ;  /* 0x0000009100077202 */ /* 0x000fe20000000f00 */
[----:B----4-:R-:W-:Y:S01]  /*53d0*/  IMAD.MOV.U32 R0, RZ, RZ, R151 ;  /* 0x000000ffff007224 */ /* 0x010fe200078e0097 */
[----:B------:R-:W-:Y:S01]  /*53e0*/  STL.64 [R1+0x8], R26 ;  /* 0x0000081a01007387 */ /* 0x000fe20000100a00 */
[----:B01----:R-:W-:Y:S01]  /*53f0*/  IMAD.MOV.U32 R4, RZ, RZ, R148 ;  /* 0x000000ffff047224 */ /* 0x003fe200078e0094 */
        /* <DEDUP_REMOVED lines=35> */
[----:B------:R-:W2:Y:S01]  /*5630*/  LDL.LU.64 R150, [R1+0x780] ;  /* 0x0007800001967983 */ /* 0x000ea20000300a00 */
[----:B------:R-:W-:-:S02]  /*5640*/  IMAD.MOV.U32 R210, RZ, RZ, R126 ;  /* 0x000000ffffd27224 */ /* 0x000fc400078e007e */
[----:B------:R-:W-:Y:S01]  /*5650*/  IMAD.MOV.U32 R211, RZ, RZ, R127 ;  /* 0x000000ffffd37224 */ /* 0x000fe200078e007f */
[----:B------:R-:W2:Y:S01]  /*5660*/  LDL.LU.64 R148, [R1+0x778] ;  /* 0x0007780001947983 */ /* 0x000ea20000300a00 */
[----:B------:R-:W-:Y:S02]  /*5670*/  IMAD.MOV.U32 R208, RZ, RZ, R124 ;  /* 0x000000ffffd07224 */ /* 0x000fe400078e007c */
[----:B------:R-:W-:Y:S01]  /*5680*/  IMAD.MOV.U32 R209, RZ, RZ, R125 ;  /* 0x000000ffffd17224 */ /* 0x000fe200078e007d */
[----:B------:R-:W2:Y:S01]  /*5690*/  LDL.LU.64 R146, [R1+0x770] ;  /* 0x0007700001927983 */ /* 0x000ea20000300a00 */
        /* <DEDUP_REMOVED lines=122> */
[----:B0-----:R-:W2:Y:S04]  /*5e40*/  LDL.LU.64 R44, [R1+0x5d8] ;  /* 0x0005d800012c7983 */ /* 0x001ea80000300a00 */
        /* <DEDUP_REMOVED lines=11> */
[----:B------:R-:W-:-:S02]  /*5f00*/  UMOV UR9, 0x40000040 ;  /* 0x4000004000097882 */ /* 0x000fc40000000000 */
[----:B------:R-:W-:Y:S01]  /*5f10*/  STL [R1+0x580], R162 ;  /* 0x000580a201007387 */ /* 0x000fe20000100800 */
[----:B--2---:R-:W-:-:S06]  /*5f20*/  WARPGROUP.ARRIVE ;  /* 0x00000000000079c5 */ /* 0x004fcc0000000000 */
        /* <DEDUP_REMOVED lines=51> */
[----:B------:R-:W-:Y:S01]  /*6260*/  MOV R234, R2 ;  /* 0x0000000200ea7202 */ /* 0x000fe20000000f00 */
        /* <DEDUP_REMOVED lines=9> */
[----:B------:R-:W-:Y:S01]  /*6300*/  IMAD.MOV.U32 R143, RZ, RZ, R222 ;  /* 0x000000ffff8f7224 */ /* 0x000fe200078e00de */
[----:B------:R-:W-:Y:S01]  /*6310*/  MOV R222, R14 ;  /* 0x0000000e00de7202 */ /* 0x000fe20000000f00 */
        /* <DEDUP_REMOVED lines=29> */
[----:B------:R-:W-:Y:S02]  /*64f0*/  UIADD3 UR8, UR13, 0x2, URZ ;  /* 0x000000020d087890 */ /* 0x000fe4000fffe03f */
[----:B------:R-:W-:Y:S01]  /*6500*/  UIADD3 UR10, UR14, 0x2, URZ ;  /* 0x000000020e0a7890 */ /* 0x000fe2000fffe03f */
[----:B------:R-:W-:Y:S01]  /*6510*/  UMOV UR9, 0x40000040 ;  /* 0x4000004000097882 */ /* 0x000fe20000000000 */
[----:B------:R-:W-:Y:S01]  /*6520*/  UMOV UR11, 0x40000040 ;  /* 0x40000040000b7882 */ /* 0x000fe20000000000 */
        /* <DEDUP_REMOVED lines=236> */
[----:B------:R-:W-:Y:S01]  /*73f0*/  STL.64 [R1+0x30], R36 ;  /* 0x0000302401007387 */ /* 0x000fe20000100a00 */
[----:B------:R-:W-:-:S03]  /*7400*/  IMAD.MOV.U32 R5, RZ, RZ, R150 ;  /* 0x000000ffff057224 */ /* 0x000fc600078e0096 */
[----:B------:R-:W-:Y:S01]  /*7410*/  STL.64 [R1+0x38], R38 ;  /* 0x0000382601007387 */ /* 0x000fe20000100a00 */
[----:B------:R-:W-:-:S03]  /*7420*/  IMAD.MOV.U32 R4, RZ, RZ, R151 ;  /* 0x000000ffff047224 */ /* 0x000fc600078e0097 */
[----:B------:R-:W-:Y:S01]  /*7430*/  STL.64 [R1+0x40], R40 ;  /* 0x0000402801007387 */ /* 0x000fe20000100a00 */
[----:B------:R-:W-:-:S03]  /*7440*/  IMAD.MOV.U32 R7, RZ, RZ, R148 ;  /* 0x000000ffff077224 */ /* 0x000fc600078e0094 */
[----:B------:R-:W-:Y:S01]  /*7450*/  STL.64 [R1+0x48], R42 ;  /* 0x0000482a01007387 */ /* 0x000fe20000100a00 */
[----:B------:R-:W-:-:S03]  /*7460*/  IMAD.MOV.U32 R6, RZ, RZ, R149 ;  /* 0x000000ffff067224 */ /* 0x000fc600078e0095 */
[----:B------:R0:W-:Y:S01]  /*7470*/  STL.64 [R1+0x50], R44 ;  /* 0x0000502c01007387 */ /* 0x0001e20000100a00 */
[----:B------:R-:W-:Y:S02]  /*7480*/  IMAD.MOV.U32 R9, RZ, RZ, R146 ;  /* 0x000000ffff097224 */ /* 0x000fe400078e0092 */
[----:B------:R-:W-:Y:S01]  /*7490*/  IMAD.MOV.U32 R8, RZ, RZ, R147 ;  /* 0x000000ffff087224 */ /* 0x000fe200078e0093 */
[----:B------:R-:W3:Y:S01]  /*74a0*/  LDL.LU.64 R150, [R1+0x4c8] ;  /* 0x0004c80001967983 */ /* 0x000ee20000300a00 */
[----:B------:R-:W-:Y:S02]  /*74b0*/  IMAD.MOV.U32 R11, RZ, RZ, R144 ;  /* 0x000000ffff0b7224 */ /* 0x000fe400078e0090 */
[----:B------:R-:W-:Y:S01]  /*74c0*/  IMAD.MOV.U32 R10, RZ, RZ, R145 ;  /* 0x000000ffff0a7224 */ /* 0x000fe200078e0091 */
[----:B------:R-:W3:Y:S01]  /*74d0*/  LDL.LU.64 R148, [R1+0x4c0] ;  /* 0x0004c00001947983 */ /* 0x000ee20000300a00 */
[----:B------:R-:W-:Y:S01]  /*74e0*/  IMAD.MOV.U32 R13, RZ, RZ, R142 ;  /* 0x000000ffff0d7224 */ /* 0x000fe200078e008e */
[----:B------:R-:W-:Y:S01]  /*74f0*/  MOV R15, R140 ;  /* 0x0000008c000f7202 */ /* 0x000fe20000000f00 */
[----:B------:R-:W-:Y:S01]  /*7500*/  IMAD.MOV.U32 R12, RZ, RZ, R143 ;  /* 0x000000ffff0c7224 */ /* 0x000fe200078e008f */
[----:B------:R-:W3:Y:S01]  /*7510*/  LDL.LU.64 R146, [R1+0x4b8] ;  /* 0x0004b80001927983 */ /* 0x000ee20000300a00 */
[----:B------:R-:W-:-:S03]  /*7520*/  IMAD.MOV.U32 R14, RZ, RZ, R141 ;  /* 0x000000ffff0e7224 */ /* 0x000fc600078e008d */
[----:B------:R-:W3:Y:S01]  /*7530*/  LDL.LU.64 R144, [R1+0x4b0] ;  /* 0x0004b00001907983 */ /* 0x000ee20000300a00 */
[----:B------:R-:W-:Y:S02]  /*7540*/  IMAD.MOV.U32 R19, RZ, RZ, R138 ;  /* 0x000000ffff137224 */ /* 0x000fe400078e008a */
        /* <DEDUP_REMOVED lines=207> */
[----:B------:R-:W-:-:S02]  /*8240*/  IMAD.MOV.U32 R137, RZ, RZ, R233 ;  /* 0x000000ffff897224 */ /* 0x000fc400078e00e9 */
[----:B------:R-:W-:Y:S01]  /*8250*/  IMAD.MOV.U32 R162, RZ, RZ, R218 ;  /* 0x000000ffffa27224 */ /* 0x000fe200078e00da */
[----:B------:R-:W-:Y:S01]  /*8260*/  UIADD3 UR8, UR13, 0x6, URZ ;  /* 0x000000060d087890 */ /* 0x000fe2000fffe03f */
[----:B------:R-:W-:Y:S01]  /*8270*/  IMAD.MOV.U32 R138, RZ, RZ, R232 ;  /* 0x000000ffff8a7224 */ /* 0x000fe200078e00e8 */
[----:B------:R-:W-:Y:S01]  /*8280*/  UIADD3 UR10, UR14, 0x6, URZ ;  /* 0x000000060e0a7890 */ /* 0x000fe2000fffe03f */
[----:B------:R-:W-:Y:S01]  /*8290*/  IMAD.MOV.U32 R139, RZ, RZ, R231 ;  /* 0x000000ffff8b7224 */ /* 0x000fe200078e00e7 */
[----:B------:R-:W-:Y:S01]  /*82a0*/  MOV R231, R8 ;  /* 0x0000000800e77202 */ /* 0x000fe20000000f00 */
[----:B------:R-:W-:Y:S01]  /*82b0*/  IMAD.MOV.U32 R140, RZ, RZ, R230 ;  /* 0x000000ffff8c7224 */ /* 0x000fe200078e00e6 */
[----:B------:R-:W-:Y:S01]  /*82c0*/  UMOV UR9, 0x40000040 ;  /* 0x4000004000097882 */ /* 0x000fe20000000000 */
[----:B------:R-:W-:Y:S01]  /*82d0*/  IMAD.MOV.U32 R141, RZ, RZ, R229 ;  /* 0x000000ffff8d7224 */ /* 0x000fe200078e00e5 */
[----:B------:R-:W-:Y:S01]  /*82e0*/  UMOV UR11, 0x40000040 ;  /* 0x40000040000b7882 */ /* 0x000fe20000000000 */
        /* <DEDUP_REMOVED lines=9> */
[----:B------:R-:W-:Y:S01]  /*8380*/  IMAD.MOV.U32 R151, RZ, RZ, R219 ;  /* 0x000000ffff977224 */ /* 0x000fe200078e00db */
[----:B------:R-:W-:Y:S01]  /*8390*/  MOV R219, R22 ;  /* 0x0000001600db7202 */ /* 0x000fe20000000f00 */
[----:B------:R-:W-:Y:S02]  /*83a0*/  IMAD.MOV.U32 R131, RZ, RZ, R16 ;  /* 0x000000ffff837224 */ /* 0x000fe400078e0010 */
[----:B------:R-:W-:Y:S01]  /*83b0*/  IMAD.MOV.U32 R132, RZ, RZ, R3 ;  /* 0x000000ffff847224 */ /* 0x000fe200078e0003 */
[----:B------:R0:W5:Y:S01]  /*83c0*/  LDL.LU R16, [R1+0x2c8] ;  /* 0x0002c80001107983 */ /* 0x0001620000300800 */
[----:B------:R-:W-:Y:S02]  /*83d0*/  IMAD.MOV.U32 R133, RZ, RZ, R2 ;  /* 0x000000ffff857224 */ /* 0x000fe400078e0002 */
        /* <DEDUP_REMOVED lines=116> */
[----:B------:R-:W-:Y:S01]  /*8b20*/  BPT.TRAP 0x1 ;  /* 0x000000040000795c */ /* 0x000fe20000300000 */
.L_x_23:
[----:B------:R-:W-:Y:S02]  /*8b30*/  UISETP.GT.U32.AND UP0, UPT, UR40, 0x1, UPT ;  /* 0x000000012800788c */ /* 0x000fe4000bf04070 */
[----:B------:R-:W-:-:S04]  /*8b40*/  ULEA UR12, UR7, UR12, 0x3 ;  /* 0x0000000c070c7291 */ /* 0x000fc8000f8e183f */
[----:B------:R-:W-:Y:S01]  /*8b50*/  UIADD3 UR12, UR12, 0x38, URZ ;  /* 0x000000380c0c7890 */ /* 0x000fe2000fffe03f */
[----:B------:R-:W-:-:S03]  /*8b60*/  PLOP3.LUT P1, PT, PT, PT, UP0, 0x80, 0x0 ;  /* 0x000000000000781c */ /* 0x000fc60003f2f008 */
[----:B------:R-:W-:-:S09]  /*8b70*/  UPRMT UR12, URZ, 0x654, UR12 ;  /* 0x000006543f0c7896 */ /* 0x000fd2000800000c */
[----:B------:R-:W-:Y:S01]  /*8b80*/  SYNCS.ARRIVE.TRANS64.RED.A1T0 RZ, [UR12], RZ ;  /* 0x000000ffffff79a7 */ /* 0x000fe2000810040c */
[----:B------:R-:W-:Y:S05]  /*8b90*/  @P1 BRA `(.L_x_24) ;  /* 0x0000000000041947 */ /* 0x000fea0003800000 */
[----:B------:R-:W-:Y:S01]  /*8ba0*/  BPT.TRAP 0x1 ;  /* 0x000000040000795c */ /* 0x000fe20000300000 */
.L_x_24:
[----:B------:R-:W-:Y:S01]  /*8bb0*/  UIADD3 UR6, UR6, 0x1, URZ ;  /* 0x0000000106067890 */ /* 0x000fe2000fffe03f */
[C---:B-----5:R-:W-:Y:S01]  /*8bc0*/  ISETP.GT.AND P1, PT, R3.reuse, 0x1, PT ;  /* 0x000000010300780c */ /* 0x060fe20003f24270 */
[----:B------:R-:W-:Y:S01]  /*8bd0*/  UIADD3 UR7, UR7, 0x1, URZ ;  /* 0x0000000107077890 */ /* 0x000fe2000fffe03f */
[----:B------:R-:W-:Y:S01]  /*8be0*/  VIADD R3, R3, 0xffffffff ;  /* 0xffffffff03037836 */ /* 0x000fe20000000000 */
[----:B------:R-:W-:Y:S02]  /*8bf0*/  UISETP.NE.AND UP0, UPT, UR6, 0x7, UPT ;  /* 0x000000070600788c */ /* 0x000fe4000bf05270 */
[----:B------:R-:W-:Y:S02]  /*8c00*/  UISETP.NE.AND UP1, UPT, UR7, 0x7, UPT ;  /* 0x000000070700788c */ /* 0x000fe4000bf25270 */
[----:B------:R-:W-:Y:S02]  /*8c10*/  USEL UR8, URZ, 0x1, UP0 ;  /* 0x000000013f087887 */ /* 0x000fe40008000000 */
[----:B------:R-:W-:-:S02]  /*8c20*/  USEL UR6, UR6, URZ, UP0 ;  /* 0x0000003f06067287 */ /* 0x000fc40008000000 */
[----:B------:R-:W-:Y:S02]  /*8c30*/  USEL UR7, UR7, URZ, UP1 ;  /* 0x0000003f07077287 */ /* 0x000fe40008800000 */
[----:B------:R-:W-:Y:S01]  /*8c40*/  LOP3.LUT R0, R0, UR8, RZ, 0x3c, !PT ;  /* 0x0000000800007c12 */ /* 0x000fe2000f8e3cff */
[----:B------:R-:W-:Y:S09]  /*8c50*/  @P1 BRA `(.L_x_25) ;  /* 0xffffffbc00641947 */ /* 0x000ff2000383ffff */
.L_x_18:
[----:B------:R-:W0:Y:S02]  /*8c60*/  LDC R0, c[0x0][0x28c] ;  /* 0x0000a300ff007b82 */ /* 0x000e240000000800 */
[----:B0-----:R-:W-:-:S13]  /*8c70*/  ISETP.GE.AND P1, PT, R0, 0x1, PT ;  /* 0x000000010000780c */ /* 0x001fda0003f26270 */
[----:B------:R-:W-:Y:S05]  /*8c80*/  @!P1 BRA `(.L_x_26) ;  /* 0x0000000000549947 */ /* 0x000fea0003800000 */
[----:B------:R-:W-:Y:S05]  /*8c90*/  @!P0 BRA `(.L_x_27) ;  /* 0x0000000000048947 */ /* 0x000fea0003800000 */
[----:B------:R-:W-:Y:S01]  /*8ca0*/  BPT.TRAP 0x1 ;  /* 0x000000040000795c */ /* 0x000fe20000300000 */
.L_x_27:
[----:B------:R-:W-:Y:S01]  /*8cb0*/  UISETP.LT.AND UP0, UPT, UR44, 0x1, UPT ;  /* 0x000000012c00788c */ /* 0x000fe2000bf01270 */
[----:B------:R-:W0:Y:S03]  /*8cc0*/  S2UR UR7, SR_CgaCtaId ;  /* 0x00000000000779c3 */ /* 0x000e260000008800 */
[----:B------:R-:W-:Y:S02]  /*8cd0*/  USEL UR6, UR44, 0x1, UP0 ;  /* 0x000000012c067887 */ /* 0x000fe40008000000 */
[----:B------:R-:W-:Y:S02]  /*8ce0*/  UISETP.GT.U32.AND UP0, UPT, UR40, 0x1, UPT ;  /* 0x000000012800788c */ /* 0x000fe4000bf04070 */
[----:B------:R-:W-:-:S04]  /*8cf0*/  UIADD3 UR6, UR39, UR44, -UR6 ;  /* 0x0000002c27067290 */ /* 0x000fc8000fffe806 */
[----:B------:R-:W-:Y:S01]  /*8d00*/  UIMAD.WIDE.U32 UR4, UR6, 0x24924925, URZ ;  /* 0x24924925060478a5 */ /* 0x000fe2000f8e003f */
[----:B------:R-:W-:-:S03]  /*8d10*/  PLOP3.LUT P0, PT, PT, PT, UP0, 0x80, 0x0 ;  /* 0x000000000000781c */ /* 0x000fc60003f0f008 */
[----:B------:R-:W-:-:S04]  /*8d20*/  UIADD3 UR4, UR6, -UR5, URZ ;  /* 0x8000000506047290 */ /* 0x000fc8000fffe03f */
[----:B------:R-:W-:-:S03]  /*8d30*/  ULEA.HI UR4, UR4, UR5, URZ, 0x1f ;  /* 0x0000000504047291 */ /* 0x000fc6000f8ff83f */
[----:B------:R-:W-:Y:S01]  /*8d40*/  UMOV UR5, 0x400 ;  /* 0x0000040000057882 */ /* 0x000fe20000000000 */
[----:B------:R-:W-:Y:S02]  /*8d50*/  USHF.R.U32.HI UR4, URZ, 0x2, UR4 ;  /* 0x000000023f047899 */ /* 0x000fe40008011604 */
[----:B0-----:R-:W-:Y:S02]  /*8d60*/  ULEA UR5, UR7, UR5, 0x18 ;  /* 0x0000000507057291 */ /* 0x001fe4000f8ec03f */
[----:B------:R-:W-:-:S04]  /*8d70*/  UIMAD UR4, UR4, -0x7, UR6 ;  /* 0xfffffff9040478a4 */ /* 0x000fc8000f8e0206 */
[----:B------:R-:W-:-:S04]  /*8d80*/  ULEA UR4, UR4, UR5, 0x3 ;  /* 0x0000000504047291 */ /* 0x000fc8000f8e183f */
[----:B------:R-:W-:-:S04]  /*8d90*/  UIADD3 UR4, UR4, 0x38, URZ ;  /* 0x0000003804047890 */ /* 0x000fc8000fffe03f */
[----:B------:R-:W-:-:S09]  /*8da0*/  UPRMT UR4, URZ, 0x654, UR4 ;  /* 0x000006543f047896 */ /* 0x000fd20008000004 */
[----:B------:R-:W-:Y:S01]  /*8db0*/  SYNCS.ARRIVE.TRANS64.RED.A1T0 RZ, [UR4], RZ ;  /* 0x000000ffffff79a7 */ /* 0x000fe20008100404 */
[----:B------:R-:W-:Y:S05]  /*8dc0*/  @P0 BRA `(.L_x_26) ;  /* 0x0000000000040947 */ /* 0x000fea0003800000 */
[----:B------:R-:W-:Y:S01]  /*8dd0*/  BPT.TRAP 0x1 ;  /* 0x000000040000795c */ /* 0x000fe20000300000 */
.L_x_26:
[----:B------:R-:W0:Y:S01]  /*8de0*/  S2R R8, SR_TID.X ;  /* 0x0000000000087919 */ /* 0x000e220000002100 */
[----:B-----5:R-:W-:Y:S01]  /*8df0*/  LOP3.LUT R4, R162, 0x1, RZ, 0xc0, !PT ;  /* 0x00000001a2047812 */ /* 0x020fe200078ec0ff */
[----:B------:R-:W-:Y:S01]  /*8e00*/  IMAD.MOV.U32 R19, RZ, RZ, 0x6540 ;  /* 0x00006540ff137424 */ /* 0x000fe200078e00ff */
[----:B------:R-:W-:Y:S01]  /*8e10*/  USHF.R.S32.HI UR10, URZ, 0x1f, UR43 ;  /* 0x0000001f3f0a7899 */ /* 0x000fe2000801142b */
[----:B------:R-:W-:Y:S02]  /*8e20*/  ULDC.64 UR8, c[0x0][0x5d0] ;  /* 0x0001740000087ab9 */ /* 0x000fe40000000a00 */
[----:B------:R-:W-:Y:S01]  /*8e30*/  IMAD.SHL.U32 R3, R4, 0x40, RZ ;  /* 0x0000004004037824 */ /* 0x000fe200078e00ff */
[----:B------:R-:W-:Y:S02]  /*8e40*/  UIMAD UR4, UR10, UR8, URZ ;  /* 0x000000080a0472a4 */ /* 0x000fe4000f8e023f */
[----:B------:R-:W-:Y:S01]  /*8e50*/  IMAD.U32 R6, RZ, RZ, UR8 ;  /* 0x00000008ff067e24 */ /* 0x000fe2000f8e00ff */
[----:B------:R-:W-:Y:S01]  /*8e60*/  UIMAD.WIDE UR6, UR41, 0x100, URZ ;  /* 0x00000100290678a5 */ /* 0x000fe2000f8e023f */
[----:B------:R-:W-:Y:S01]  /*8e70*/  ULDC UR8, c[0x0][0x288] ;  /* 0x0000a20000087ab9 */ /* 0x000fe20000000800 */
[----:B------:R-:W-:-:S02]  /*8e80*/  UIMAD UR4, UR43, UR9, UR4 ;  /* 0x000000092b0472a4 */ /* 0x000fc4000f8e0204 */
[----:B------:R-:W-:Y:S01]  /*8e90*/  USHF.L.U32 UR41, UR41, 0x8, URZ ;  /* 0x0000000829297899 */ /* 0x000fe2000800063f */
[----:B------:R-:W-:Y:S01]  /*8ea0*/  ULDC UR9, c[0x0][0x284] ;  /* 0x0000a10000097ab9 */ /* 0x000fe20000000800 */
[----:B------:R-:W-:Y:S01]  /*8eb0*/  UIADD3 UR39, UR44, UR39, URZ ;  /* 0x000000272c277290 */ /* 0x000fe2000fffe03f */
[----:B------:R-:W-:Y:S01]  /*8ec0*/  IMAD.U32 R158, RZ, RZ, UR9 ;  /* 0x00000009ff9e7e24 */ /* 0x000fe2000f8e00ff */
[----:B------:R-:W-:Y:S02]  /*8ed0*/  UISETP.GE.U32.AND UP1, UPT, UR44, 0x7, UPT ;  /* 0x000000072c00788c */ /* 0x000fe4000bf26070 */
[----:B------:R-:W-:-:S04]  /*8ee0*/  UISETP.GT.U32.AND UP0, UPT, UR39, 0x6, UPT ;  /* 0x000000062700788c */ /* 0x000fc8000bf04070 */
[----:B------:R-:W-:Y:S01]  /*8ef0*/  UISETP.LT.U32.AND UP0, UPT, UR44, 0x7, UP0 ;  /* 0x000000072c00788c */ /* 0x000fe20008701070 */
[C---:B0-----:R-:W-:Y:S01]  /*8f00*/  IMAD.SHL.U32 R18, R8.reuse, 0x2, RZ ;  /* 0x0000000208127824 */ /* 0x041fe200078e00ff */
[----:B------:R-:W-:Y:S02]  /*8f10*/  SHF.R.U32.HI R0, RZ, 0x2, R8 ;  /* 0x00000002ff007819 */ /* 0x000fe40000011608 */
[----:B------:R-:W-:Y:S02]  /*8f20*/  LOP3.LUT R5, R8, 0x60, RZ, 0xc0, !PT ;  /* 0x0000006008057812 */ /* 0x000fe400078ec0ff */
[----:B------:R-:W-:Y:S02]  /*8f30*/  LOP3.LUT R18, R18, 0x6, RZ, 0xc0, !PT ;  /* 0x0000000612127812 */ /* 0x000fe400078ec0ff */
[----:B------:R-:W-:Y:S02]  /*8f40*/  LOP3.LUT R0, R0, 0x7, RZ, 0xc0, !PT ;  /* 0x0000000700007812 */ /* 0x000fe400078ec0ff */
[----:B------:R-:W-:Y:S01]  /*8f50*/  PRMT R18, R18, R19, UR42 ;  /* 0x0000002a12127e16 */ /* 0x000fe20008000013 */
[----:B------:R-:W-:Y:S01]  /*8f60*/  USHF.L.U32 UR42, UR42, 0x8, URZ ;  /* 0x000000082a2a7899 */ /* 0x000fe2000800063f */
[----:B------:R-:W-:-:S02]  /*8f70*/  SHF.R.U32.HI R5, RZ, 0x1, R5 ;  /* 0x00000001ff057819 */ /* 0x000fc40000011605 */
[----:B------:R-:W-:Y:S01]  /*8f80*/  LOP3.LUT R3, R3, 0x40, R0, 0xe2, !PT ;  /* 0x0000004003037812 */ /* 0x000fe200078ee200 */
[----:B------:R-:W-:Y:S01]  /*8f90*/  UISETP.GE.AND UP2, UPT, UR42, UR8, UPT ;  /* 0x000000082a00728c */ /* 0x000fe2000bf46270 */
[----:B------:R-:W-:Y:S02]  /*8fa0*/  SHF.R.S32.HI R19, RZ, 0x1f, R18 ;  /* 0x0000001fff137819 */ /* 0x000fe40000011412 */
[----:B------:R-:W-:Y:S01]  /*8fb0*/  IADD3 R0, RZ, -R5, -R0 ;  /* 0x80000005ff007210 */ /* 0x000fe20007ffe800 */
[----:B------:R-:W-:Y:S01]  /*8fc0*/  UISETP.GE.OR UP2, UPT, UR41, UR9, UP2 ;  /* 0x000000092900728c */ /* 0x000fe20009746670 */
[----:B------:R-:W-:Y:S01]  /*8fd0*/  LOP3.LUT R3, R3, UR6, R5, 0xfe, !PT ;  /* 0x0000000603037c12 */ /* 0x000fe2000f8efe05 */
[----:B------:R-:W-:-:S04]  /*8fe0*/  IMAD.WIDE.U32 R6, R6, UR43, R18 ;  /* 0x0000002b06067c25 */ /* 0x000fc8000f8e0012 */
[----:B------:R-:W-:Y:S01]  /*8ff0*/  IMAD R0, R4, -0x40, R0 ;  /* 0xffffffc004007824 */ /* 0x000fe200078e0200 */
[----:B------:R-:W-:Y:S01]  /*9000*/  MOV R4, 0xfffffffe ;  /* 0xfffffffe00047802 */ /* 0x000fe20000000f00 */
[----:B------:R-:W-:Y:S01]  /*9010*/  VIADD R7, R7, UR4 ;  /* 0x0000000407077c36 */ /* 0x000fe20008000000 */
[----:B------:R-:W-:Y:S01]  /*9020*/  UIMAD.WIDE.U32 UR4, UR39, 0x24924925, URZ ;  /* 0x24924925270478a5 */ /* 0x000fe2000f8e003f */
[----:B------:R-:W-:Y:S02]  /*9030*/  PLOP3.LUT P0, PT, PT, PT, UP2, 0x80, 0x0 ;  /* 0x000000000000781c */ /* 0x000fe40003f0f028 */
[----:B------:R-:W-:Y:S01]  /*9040*/  IADD3 R158, R158, -UR41, R0 ;  /* 0x800000299e9e7c10 */ /* 0x000fe2000fffe000 */
[----:B------:R-:W-:Y:S01]  /*9050*/  UIADD3 UR4, UR39, -UR5, URZ ;  /* 0x8000000527047290 */ /* 0x000fe2000fffe03f */
[----:B------:R-:W-:Y:S01]  /*9060*/  LOP3.LUT R0, R8, 0x3, RZ, 0xc0, !PT ;  /* 0x0000000308007812 */ /* 0x000fe200078ec0ff */
[----:B------:R-:W-:Y:S02]  /*9070*/  UMOV UR41, 0xffffffff ;  /* 0xffffffff00297882 */ /* 0x000fe40000000000 */
[----:B------:R-:W-:-:S02]  /*9080*/  ULEA.HI UR4, UR4, UR5, URZ, 0x1f ;  /* 0x0000000504047291 */ /* 0x000fc4000f8ff83f */
[----:B------:R-:W-:Y:S01]  /*9090*/  IMAD R0, R0, R4, UR8 ;  /* 0x0000000800007e24 */ /* 0x000fe2000f8e0204 */
[----:B------:R-:W-:Y:S02]  /*90a0*/  USEL UR8, URZ, 0x1, !UP0 ;  /* 0x000000013f087887 */ /* 0x000fe4000c000000 */
[----:B------:R-:W-:Y:S01]  /*90b0*/  USHF.R.U32.HI UR4, URZ, 0x2, UR4 ;  /* 0x000000023f047899 */ /* 0x000fe20008011604 */
[----:B------:R-:W-:Y:S01]  /*90c0*/  VIADD R0, R0, -UR42 ;  /* 0x8000002a00007c36 */ /* 0x000fe20008000000 */
[----:B------:R-:W-:Y:S02]  /*90d0*/  ULOP3.LUT UR38, UR38, UR8, URZ, 0x3c, !UPT ;  /* 0x0000000826267292 */ /* 0x000fe4000f8e3c3f */
[----:B------:R-:W-:Y:S02]  /*90e0*/  UIMAD UR39, UR4, -0x7, UR39 ;  /* 0xfffffff9042778a4 */ /* 0x000fe4000f8e0227 */
[----:B------:R-:W-:Y:S01]  /*90f0*/  @UP1 ULOP3.LUT UR38, UR38, 0x1, UR4, 0x78, !UPT ;  /* 0x0000000126261892 */ /* 0x000fe2000f8e7804 */
[----:B------:R-:W-:Y:S11]  /*9100*/  @P0 BRA `(.L_x_28) ;  /* 0x000000fc00a80947 */ /* 0x000ff60003800000 */
[----:B------:R-:W-:Y:S01]  /*9110*/  FSETP.NEU.AND P0, PT, R16, RZ, PT ;  /* 0x000000ff1000720b */ /* 0x000fe20003f0d000 */
[----:B------:R-:W-:Y:S01]  /*9120*/  ULDC.64 UR8, c[0x0][0x5c8] ;  /* 0x0001720000087ab9 */ /* 0x000fe20000000a00 */
[----:B------:R-:W-:Y:S01]  /*9130*/  ISETP.GT.AND P3, PT, R158, RZ, PT ;  /* 0x000000ff9e00720c */ /* 0x000fe20003f64270 */
[----:B------:R-:W-:Y:S01]  /*9140*/  UIMAD UR4, UR7, UR8, URZ ;  /* 0x00000008070472a4 */ /* 0x000fe2000f8e023f */
[----:B------:R-:W-:Y:S01]  /*9150*/  IMAD.U32 R10, RZ, RZ, UR9 ;  /* 0x00000009ff0a7e24 */ /* 0x000fe2000f8e00ff */
[----:B------:R-:W-:Y:S01]  /*9160*/  BSSY B0, `(.L_x_28) ;  /* 0x0000fe4000007945 */ /* 0x000fe20003800000 */
[----:B------:R-:W-:Y:S01]  /*9170*/  IMAD.WIDE.U32 R6, R3, UR8, R6 ;  /* 0x0000000803067c25 */ /* 0x000fe2000f8e0006 */
[----:B------:R-:W-:-:S03]  /*9180*/  ISETP.GT.AND P1, PT, R0, RZ, P3 ;  /* 0x000000ff0000720c */ /* 0x000fc60001f24270 */
[----:B------:R-:W-:-:S04]  /*9190*/  IMAD R10, R3, R10, UR4 ;  /* 0x00000004030a7e24 */ /* 0x000fc8000f8e020a */
[----:B------:R-:W-:Y:S01]  /*91a0*/  IMAD.IADD R10, R7, 0x1, R10 ;  /* 0x00000001070a7824 */ /* 0x000fe200078e020a */
[----:B------:R-:W-:Y:S06]  /*91b0*/  @!P0 BRA `(.L_x_29) ;  /* 0x000000ac00448947 */ /* 0x000fec0003800000 */
[----:B------:R-:W0:Y:S01]  /*91c0*/  LDC.64 R22, c[0x0][0x5b8] ;  /* 0x00016e00ff167b82 */ /* 0x000e220000000a00 */
[----:B------:R-:W2:Y:S01]  /*91d0*/  LDL.LU R11, [R1] ;  /* 0x00000000010b7983 */ /* 0x000ea20000300800 */
[----:B------:R-:W-:-:S06]  /*91e0*/  ULDC.64 UR4, c[0x0][0x5c0] ;  /* 0x0001700000047ab9 */ /* 0x000fcc0000000a00 */
[----:B------:R-:W1:Y:S08]  /*91f0*/  LDC.64 R14, c[0x0][0x5b0] ;  /* 0x00016c00ff0e7b82 */ /* 0x000e700000000a00 */
[----:B------:R-:W3:Y:S01]  /*9200*/  LDC.64 R12, c[0x0][0x5a8] ;  /* 0x00016a00ff0c7b82 */ /* 0x000ee20000000a00 */
[C---:B0-----:R-:W-:Y:S02]  /*9210*/  IMAD R159, R22.reuse, UR10, RZ ;  /* 0x0000000a169f7c24 */ /* 0x041fe4000f8e02ff */
[----:B------:R-:W-:-:S04]  /*9220*/  IMAD.WIDE.U32 R152, R22, UR43, R18 ;  /* 0x0000002b16987c25 */ /* 0x000fc8000f8e0012 */
[----:B------:R-:W-:Y:S02]  /*9230*/  IMAD R159, R23, UR43, R159 ;  /* 0x0000002b179f7c24 */ /* 0x000fe4000f8e029f */
[----:B-1----:R-:W-:Y:S02]  /*9240*/  IMAD R156, R14, UR7, RZ ;  /* 0x000000070e9c7c24 */ /* 0x002fe4000f8e02ff */
[----:B------:R-:W-:Y:S02]  /*9250*/  IMAD.IADD R21, R153, 0x1, R159 ;  /* 0x0000000199157824 */ /* 0x000fe400078e029f */
[----:B------:R-:W-:Y:S02]  /*9260*/  IMAD.MOV.U32 R20, RZ, RZ, R152 ;  /* 0x000000ffff147224 */ /* 0x000fe400078e0098 */
[C---:B------:R-:W-:Y:S02]  /*9270*/  IMAD R156, R3.reuse, R15, R156 ;  /* 0x0000000f039c7224 */ /* 0x040fe400078e029c */
[----:B------:R-:W-:-:S04]  /*9280*/  IMAD.WIDE.U32 R4, R3, R14, R20 ;  /* 0x0000000e03047225 */ /* 0x000fc800078e0014 */
[----:B------:R-:W-:Y:S01]  /*9290*/  IMAD.IADD R5, R5, 0x1, R156 ;  /* 0x0000000105057824 */ /* 0x000fe200078e029c */
[----:B---3--:R-:W-:-:S04]  /*92a0*/  LEA R8, P0, R4, R12, 0x2 ;  /* 0x0000000c04087211 */ /* 0x008fc800078010ff */
[----:B------:R-:W-:-:S05]  /*92b0*/  LEA.HI.X R9, R4, R13, R5, 0x2, P0 ;  /* 0x0000000d04097211 */ /* 0x000fca00000f1405 */
[----:B------:R-:W3:Y:S01]  /*92c0*/  @P1 LDG.E.LTC128B R23, desc[UR36][R8.64] ;  /* 0x0000002408171981 */ /* 0x000ee2000c1e1920 */
[C---:B------:R-:W-:Y:S01]  /*92d0*/  LEA R4, P0, R6.reuse, UR4, 0x2 ;  /* 0x0000000406047c11 */ /* 0x040fe2000f8010ff */
[----:B------:R-:W-:Y:S03]  /*92e0*/  BSSY B1, `(.L_x_30) ;  /* 0x0000010000017945 */ /* 0x000fe60003800000 */
[----:B------:R-:W-:Y:S02]  /*92f0*/  LEA.HI.X R5, R6, UR5, R10, 0x2, P0 ;  /* 0x0000000506057c11 */ /* 0x000fe400080f140a */
[----:B---3--:R-:W-:-:S05]  /*9300*/  LOP3.LUT R7, R23, 0xffffe000, RZ, 0xc0, !PT ;  /* 0xffffe00017077812 */ /* 0x008fca00078ec0ff */
[----:B------:R-:W-:-:S04]  /*9310*/  FMUL R7, R7, R16 ;  /* 0x0000001007077220 */ /* 0x000fc80000400000 */
[----:B--2---:R-:W-:-:S05]  /*9320*/  FFMA R7, R11, R2, R7 ;  /* 0x000000020b077223 */ /* 0x004fca0000000007 */
[----:B------:R-:W-:-:S05]  /*9330*/  F2FP.TF32.F32.PACK_B R7, R7 ;  /* 0x00000007ff07723e */ /* 0x000fca00024050ff */
[----:B------:R0:W-:Y:S02]  /*9340*/  @P1 STG.E desc[UR36][R4.64], R7 ;  /* 0x0000000704001986 */ /* 0x0001e4000c101924 */
[----:B0-----:R-:W-:-:S04]  /*9350*/  IMAD.WIDE.U32 R6, R3, R14, R18 ;  /* 0x0000000e03067225 */ /* 0x001fc800078e0012 */
[----:B------:R-:W-:Y:S02]  /*9360*/  IMAD.IADD R7, R156, 0x1, R7 ;  /* 0x000000019c077824 */ /* 0x000fe400078e0207 */
[----:B------:R-:W-:-:S04]  /*9370*/  IMAD.WIDE.U32 R6, R22, UR43, R6 ;  /* 0x0000002b16067c25 */ /* 0x000fc8000f8e0006 */
[----:B------:R-:W-:Y:S01]  /*9380*/  IMAD.IADD R7, R159, 0x1, R7 ;  /* 0x000000019f077824 */ /* 0x000fe200078e0207 */
[----:B------:R-:W-:-:S04]  /*9390*/  LEA R10, P0, R6, R12, 0x2 ;  /* 0x0000000c060a7211 */ /* 0x000fc800078010ff */
[----:B------:R-:W-:Y:S02]  /*93a0*/  LEA.HI.X R11, R6, R13, R7, 0x2, P0 ;  /* 0x0000000d060b7211 */ /* 0x000fe400000f1407 */
[----:B------:R-:W-:-:S13]  /*93b0*/  ISETP.GT.AND P0, PT, R0, 0x1, P3 ;  /* 0x000000010000780c */ /* 0x000fda0001f04270 */
[----:B------:R-:W-:Y:S05]  /*93c0*/  @!P0 BRA `(.L_x_31) ;  /* 0x0000000000048947 */ /* 0x000fea0003800000 */
[----:B------:R0:W5:Y:S02]  /*93d0*/  LDG.E.LTC128B R23, desc[UR36][R10.64+0x4] ;  /* 0x000004240a177981 */ /* 0x000164000c1e1920 */
.L_x_31:
[----:B------:R-:W-:Y:S05]  /*93e0*/  BSYNC B1 ;  /* 0x0000000000017941 */ /* 0x000fea0003800000 */
.L_x_30:
[----:B------:R-:W2:Y:S01]  /*93f0*/  LDL.LU R7, [R1+0x4] ;  /* 0x0000040001077983 */ /* 0x000ea20000300800 */
[----:B-----5:R-:W-:Y:S01]  /*9400*/  LOP3.LUT R6, R23, 0xffffe000, RZ, 0xc0, !PT ;  /* 0xffffe00017067812 */ /* 0x020fe200078ec0ff */
[C---:B------:R-:W-:Y:S01]  /*9410*/  IMAD.SHL.U32 R154, R14.reuse, 0x8, RZ ;  /* 0x000000080e9a7824 */ /* 0x040fe200078e00ff */
[----:B------:R-:W-:Y:S01]  /*9420*/  SHF.L.U64.HI R155, R14, 0x3, R15 ;  /* 0x000000030e9b7819 */ /* 0x000fe2000001020f */
[----:B------:R-:W3:Y:S02]  /*9430*/  LDL.LU R157, [R1+0x8] ;  /* 0x00000800019d7983 */ /* 0x000ee40000300800 */
[----:B------:R-:W-:-:S04]  /*9440*/  FMUL R6, R6, R16 ;  /* 0x0000001006067220 */ /* 0x000fc80000400000 */
[----:B--2---:R-:W-:-:S05]  /*9450*/  FFMA R6, R7, R2, R6 ;  /* 0x0000000207067223 */ /* 0x004fca0000000006 */
[----:B------:R-:W-:-:S05]  /*9460*/  F2FP.TF32.F32.PACK_B R6, R6 ;  /* 0x00000006ff06723e */ /* 0x000fca00024050ff */
[----:B------:R1:W-:Y:S01]  /*9470*/  @P0 STG.E desc[UR36][R4.64+0x4], R6 ;  /* 0x0000040604000986 */ /* 0x0003e2000c101924 */
[----:B------:R-:W-:-:S04]  /*9480*/  ISETP.GT.AND P0, PT, R158, 0x8, PT ;  /* 0x000000089e00780c */ /* 0x000fc80003f04270 */
[----:B------:R-:W-:Y:S01]  /*9490*/  ISETP.GT.AND P1, PT, R0, RZ, P0 ;  /* 0x000000ff0000720c */ /* 0x000fe20000724270 */
[----:B-1----:R-:W-:-:S04]  /*94a0*/  IMAD.WIDE.U32 R6, R3, R14, R154 ;  /* 0x0000000e03067225 */ /* 0x002fc800078e009a */
[----:B------:R-:W-:Y:S01]  /*94b0*/  IMAD.IADD R156, R156, 0x1, R7 ;  /* 0x000000019c9c7824 */ /* 0x000fe200078e0207 */
[----:B------:R-:W-:-:S05]  /*94c0*/  IADD3 R7, P2, R152, R6, RZ ;  /* 0x0000000698077210 */ /* 0x000fca0007f5e0ff */
[----:B------:R-:W-:Y:S01]  /*94d0*/  IMAD.X R9, R156, 0x1, R21, P2 ;  /* 0x000000019c097824 */ /* 0x000fe200010e0615 */
[----:B------:R-:W-:-:S04]  /*94e0*/  LEA R8, P2, R7, R12, 0x2 ;  /* 0x0000000c07087211 */ /* 0x000fc800078410ff */
[----:B------:R-:W-:-:S05]  /*94f0*/  LEA.HI.X R9, R7, R13, R9, 0x2, P2 ;  /* 0x0000000d07097211 */ /* 0x000fca00010f1409 */
[----:B------:R1:W2:Y:S01]  /*9500*/  @P1 LDG.E.LTC128B R23, desc[UR36][R8.64] ;  /* 0x0000002408171981 */ /* 0x0002a2000c1e1920 */
[----:B------:R-:W-:Y:S01]  /*9510*/  IADD3 R6, P2, R18, R6, RZ ;  /* 0x0000000612067210 */ /* 0x000fe20007f5e0ff */
[----:B------:R-:W-:Y:S01]  /*9520*/  IMAD.U32 R161, RZ, RZ, UR8 ;  /* 0x00000008ffa17e24 */ /* 0x000fe2000f8e00ff */
[----:B------:R-:W-:Y:S01]  /*9530*/  ISETP.GT.AND P4, PT, R0, 0x1, P0 ;  /* 0x000000010000780c */ /* 0x000fe20000784270 */
[----:B------:R-:W-:Y:S01]  /*9540*/  IMAD.U32 R160, RZ, RZ, UR9 ;  /* 0x00000009ffa07e24 */ /* 0x000fe2000f8e00ff */
[----:B------:R-:W-:Y:S01]  /*9550*/  IADD3.X R7, R19, R156, RZ, P2, !PT ;  /* 0x0000009c13077210 */ /* 0x000fe200017fe4ff */
[----:B------:R-:W-:Y:S01]  /*9560*/  IMAD.SHL.U32 R161, R161, 0x20, RZ ;  /* 0x00000020a1a17824 */ /* 0x000fe200078e00ff */
[----:B------:R-:W-:Y:S01]  /*9570*/  BSSY B1, `(.L_x_32) ;  /* 0x0000010000017945 */ /* 0x000fe20003800000 */
[----:B------:R-:W-:-:S04]  /*9580*/  IMAD.WIDE.U32 R6, R22, UR43, R6 ;  /* 0x0000002b16067c25 */ /* 0x000fc8000f8e0006 */
[----:B------:R-:W-:Y:S01]  /*9590*/  IMAD.IADD R7, R159, 0x1, R7 ;  /* 0x000000019f077824 */ /* 0x000fe200078e0207 */
[----:B-1----:R-:W-:-:S04]  /*95a0*/  LEA R8, P2, R6, R12, 0x2 ;  /* 0x0000000c06087211 */ /* 0x002fc800078410ff */
[----:B------:R-:W-:Y:S01]  /*95b0*/  LEA.HI.X R9, R6, R13, R7, 0x2, P2 ;  /* 0x0000000d06097211 */ /* 0x000fe200010f1407 */
[----:B------:R-:W-:-:S05]  /*95c0*/  IMAD.U32 R6, RZ, RZ, UR8 ;  /* 0x00000008ff067e24 */ /* 0x000fca000f8e00ff */
[----:B------:R-:W-:Y:S02]  /*95d0*/  SHF.L.U64.HI R160, R6, 0x5, R160 ;  /* 0x0000000506a07819 */ /* 0x000fe400000102a0 */
[----:B------:R-:W-:-:S05]  /*95e0*/  IADD3 R6, P2, R161, R4, RZ ;  /* 0x00000004a1067210 */ /* 0x000fca0007f5e0ff */
[----:B------:R-:W-:Y:S01]  /*95f0*/  IMAD.X R7, R160, 0x1, R5, P2 ;  /* 0x00000001a0077824 */ /* 0x000fe200010e0605 */
[----:B--2---:R-:W-:-:S05]  /*9600*/  LOP3.LUT R156, R23, 0xffffe000, RZ, 0xc0, !PT ;  /* 0xffffe000179c7812 */ /* 0x004fca00078ec0ff */
[----:B------:R-:W-:-:S04]  /*9610*/  FMUL R156, R156, R16 ;  /* 0x000000109c9c7220 */ /* 0x000fc80000400000 */
[----:B---3--:R-:W-:-:S05]  /*9620*/  FFMA R156, R157, R2, R156 ;  /* 0x000000029d9c7223 */ /* 0x008fca000000009c */
[----:B------:R-:W-:-:S05]  /*9630*/  F2FP.TF32.F32.PACK_B R156, R156 ;  /* 0x0000009cff9c723e */ /* 0x000fca00024050ff */
[----:B------:R1:W-:Y:S01]  /*9640*/  @P1 STG.E desc[UR36][R6.64], R156 ;  /* 0x0000009c06001986 */ /* 0x0003e2000c101924 */
[----:B------:R-:W-:Y:S05]  /*9650*/  @!P4 BRA `(.L_x_33) ;  /* 0x000000000004c947 */ /* 0x000fea0003800000 */
[----:B------:R2:W5:Y:S02]  /*9660*/  LDG.E.LTC128B R23, desc[UR36][R8.64+0x4] ;  /* 0x0000042408177981 */ /* 0x000564000c1e1920 */
.L_x_33:
[----:B------:R-:W-:Y:S05]  /*9670*/  BSYNC B1 ;  /* 0x0000000000017941 */ /* 0x000fea0003800000 */
.L_x_32:
[----:B------:R-:W3:Y:S01]  /*9680*/  LDL.LU R157, [R1+0xc] ;  /* 0x00000c00019d7983 */ /* 0x000ee20000300800 */
[----:B-1---5:R-:W-:Y:S01]  /*9690*/  LOP3.LUT R156, R23, 0xffffe000, RZ, 0xc0, !PT ;  /* 0xffffe000179c7812 */ /* 0x022fe200078ec0ff */
[----:B------:R-:W-:Y:S01]  /*96a0*/  BSSY B1, `(.L_x_34) ;  /* 0x0000009000017945 */ /* 0x000fe20003800000 */
[----:B------:R-:W-:-:S03]  /*96b0*/  ISETP.GT.AND P1, PT, R0, 0x8, P3 ;  /* 0x000000080000780c */ /* 0x000fc60001f24270 */
[----:B------:R-:W-:-:S04]  /*96c0*/  FMUL R156, R156, R16 ;  /* 0x000000109c9c7220 */ /* 0x000fc80000400000 */
[----:B---3--:R-:W-:-:S05]  /*96d0*/  FFMA R156, R157, R2, R156 ;  /* 0x000000029d9c7223 */ /* 0x008fca000000009c */
[----:B------:R-:W-:-:S05]  /*96e0*/  F2FP.TF32.F32.PACK_B R156, R156 ;  /* 0x0000009cff9c723e */ /* 0x000fca00024050ff */
[----:B------:R1:W-:Y:S02]  /*96f0*/  @P4 STG.E desc[UR36][R6.64+0x4], R156 ;  /* 0x0000049c06004986 */ /* 0x0003e4000c101924 */
[----:B-1----:R-:W-:Y:S01]  /*9700*/  IMAD.MOV.U32 R156, RZ, RZ, R23 ;  /* 0x000000ffff9c7224 */ /* 0x002fe200078e0017 */
[----:B------:R-:W-:Y:S06]  /*9710*/  @!P1 BRA `(.L_x_35) ;  /* 0x0000000000049947 */ /* 0x000fec0003800000 */
[----:B------:R1:W5:Y:S02]  /*9720*/  LDG.E.LTC128B R156, desc[UR36][R10.64+0x20] ;  /* 0x000020240a9c7981 */ /* 0x000364000c1e1920 */
.L_x_35:
[----:B------:R-:W-:Y:S05]  /*9730*/  BSYNC B1 ;  /* 0x0000000000017941 */ /* 0x000fea0003800000 */
.L_x_34:
[----:B------:R-:W3:Y:S01]  /*9740*/  LDL.LU R157, [R1+0x10] ;  /* 0x00001000019d7983 */ /* 0x000ee20000300800 */
[----:B-----5:R-:W-:Y:S01]  /*9750*/  LOP3.LUT R23, R156, 0xffffe000, RZ, 0xc0, !PT ;  /* 0xffffe0009c177812 */ /* 0x020fe200078ec0ff */
[----:B------:R-:W-:Y:S01]  /*9760*/  BSSY B1, `(.L_x_36) ;  /* 0x0000008000017945 */ /* 0x000fe20003800000 */
[----:B------:R-:W-:-:S03]  /*9770*/  ISETP.GT.AND P2, PT, R0, 0x9, P3 ;  /* 0x000000090000780c */ /* 0x000fc60001f44270 */
[----:B------:R-:W-:-:S04]  /*9780*/  FMUL R23, R23, R16 ;  /* 0x0000001017177220 */ /* 0x000fc80000400000 */
[----:B---3--:R-:W-:-:S05]  /*9790*/  FFMA R23, R157, R2, R23 ;  /* 0x000000029d177223 */ /* 0x008fca0000000017 */
[----:B------:R-:W-:-:S05]  /*97a0*/  F2FP.TF32.F32.PACK_B R23, R23 ;  /* 0x00000017ff17723e */ /* 0x000fca00024050ff */
[----:B------:R3:W-:Y:S01]  /*97b0*/  @P1 STG.E desc[UR36][R4.64+0x20], R23 ;  /* 0x0000201704001986 */ /* 0x0007e2000c101924 */
[----:B------:R-:W-:Y:S05]  /*97c0*/  @!P2 BRA `(.L_x_37) ;  /* 0x000000000004a947 */ /* 0x000fea0003800000 */
[----:B------:R4:W5:Y:S02]  /*97d0*/  LDG.E.LTC128B R156, desc[UR36][R10.64+0x24] ;  /* 0x000024240a9c7981 */ /* 0x000964000c1e1920 */
.L_x_37:
[----:B------:R-:W-:Y:S05]  /*97e0*/  BSYNC B1 ;  /* 0x0000000000017941 */ /* 0x000fea0003800000 */
.L_x_36:
[----:B------:R-:W2:Y:S01]  /*97f0*/  LDL.LU R157, [R1+0x14] ;  /* 0x00001400019d7983 */ /* 0x000ea20000300800 */
[----:B---3-5:R-:W-:Y:S01]  /*9800*/  LOP3.LUT R23, R156, 0xffffe000, RZ, 0xc0, !PT ;  /* 0xffffe0009c177812 */ /* 0x028fe200078ec0ff */
[----:B------:R-:W-:Y:S01]  /*9810*/  BSSY B1, `(.L_x_38) ;  /* 0x0000008000017945 */ /* 0x000fe20003800000 */
[----:B------:R-:W-:-:S03]  /*9820*/  ISETP.GT.AND P1, PT, R0, 0x8, P0 ;  /* 0x000000080000780c */ /* 0x000fc60000724270 */
[----:B------:R-:W-:-:S04]  /*9830*/  FMUL R23, R23, R16 ;  /* 0x0000001017177220 */ /* 0x000fc80000400000 */
[----:B--2---:R-:W-:-:S05]  /*9840*/  FFMA R23, R157, R2, R23 ;  /* 0x000000029d177223 */ /* 0x004fca0000000017 */
[----:B------:R-:W-:-:S05]  /*9850*/  F2FP.TF32.F32.PACK_B R23, R23 ;  /* 0x00000017ff17723e */ /* 0x000fca00024050ff */
[----:B------:R2:W-:Y:S01]  /*9860*/  @P2 STG.E desc[UR36][R4.64+0x24], R23 ;  /* 0x0000241704002986 */ /* 0x0005e2000c101924 */
[----:B------:R-:W-:Y:S05]  /*9870*/  @!P1 BRA `(.L_x_39) ;  /* 0x0000000000049947 */ /* 0x000fea0003800000 */
[----:B------:R3:W5:Y:S02]  /*9880*/  LDG.E.LTC128B R156, desc[UR36][R8.64+0x20] ;  /* 0x00002024089c7981 */ /* 0x000764000c1e1920 */
.L_x_39:
[----:B------:R-:W-:Y:S05]  /*9890*/  BSYNC B1 ;  /* 0x0000000000017941 */ /* 0x000fea0003800000 */
.L_x_38:
[----:B------:R-:W4:Y:S01]  /*98a0*/  LDL.LU R157, [R1+0x18] ;  /* 0x00001800019d7983 */ /* 0x000f220000300800 */
[----:B--2--5:R-:W-:Y:S01]  /*98b0*/  LOP3.LUT R23, R156, 0xffffe000, RZ, 0xc0, !PT ;  /* 0xffffe0009c177812 */ /* 0x024fe200078ec0ff */
[----:B------:R-:W-:Y:S01]  /*98c0*/  BSSY B1, `(.L_x_40) ;  /* 0x0000008000017945 */ /* 0x000fe20003800000 */
[----:B------:R-:W-:-:S03]  /*98d0*/  ISETP.GT.AND P2, PT, R0, 0x9, P0 ;  /* 0x000000090000780c */ /* 0x000fc60000744270 */
[----:B------:R-:W-:-:S04]  /*98e0*/  FMUL R23, R23, R16 ;  /* 0x0000001017177220 */ /* 0x000fc80000400000 */
[----:B----4-:R-:W-:-:S05]  /*98f0*/  FFMA R23, R157, R2, R23 ;  /* 0x000000029d177223 */ /* 0x010fca0000000017 */
[----:B------:R-:W-:-:S05]  /*9900*/  F2FP.TF32.F32.PACK_B R23, R23 ;  /* 0x00000017ff17723e */ /* 0x000fca00024050ff */
[----:B------:R2:W-:Y:S01]  /*9910*/  @P1 STG.E desc[UR36][R6.64+0x20], R23 ;  /* 0x0000201706001986 */ /* 0x0005e2000c101924 */
[----:B------:R-:W-:Y:S05]  /*9920*/  @!P2 BRA `(.L_x_41) ;  /* 0x000000000004a947 */ /* 0x000fea0003800000 */
[----:B------:R4:W5:Y:S02]  /*9930*/  LDG.E.LTC128B R156, desc[UR36][R8.64+0x24] ;  /* 0x00002424089c7981 */ /* 0x000964000c1e1920 */
.L_x_41:
[----:B------:R-:W-:Y:S05]  /*9940*/  BSYNC B1 ;  /* 0x0000000000017941 */ /* 0x000fea0003800000 */
.L_x_40:
[----:B------:R-:W3:Y:S01]  /*9950*/  LDL.LU R157, [R1+0x1c] ;  /* 0x00001c00019d7983 */ /* 0x000ee20000300800 */
[----:B--2--5:R-:W-:Y:S01]  /*9960*/  LOP3.LUT R23, R156, 0xffffe000, RZ, 0xc0, !PT ;  /* 0xffffe0009c177812 */ /* 0x024fe200078ec0ff */
        /* <DEDUP_REMOVED lines=8> */
.L_x_43:
[----:B------:R-:W-:Y:S05]  /*99f0*/  BSYNC B1 ;  /* 0x0000000000017941 */ /* 0x000fea0003800000 */
.L_x_42:
        /* <DEDUP_REMOVED lines=10> */
.L_x_45:
[----:B------:R-:W-:Y:S05]  /*9aa0*/  BSYNC B1 ;  /* 0x0000000000017941 */ /* 0x000fea0003800000 */
.L_x_44:
        /* <DEDUP_REMOVED lines=10> */
.L_x_47:
[----:B------:R-:W-:Y:S05]  /*9b50*/  BSYNC B1 ;  /* 0x0000000000017941 */ /* 0x000fea0003800000 */
.L_x_46:
        /* <DEDUP_REMOVED lines=10> */
.L_x_49:
[----:B------:R-:W-:Y:S05]  /*9c00*/  BSYNC B1 ;  /* 0x0000000000017941 */ /* 0x000fea0003800000 */
.L_x_48:
        /* <DEDUP_REMOVED lines=10> */
.L_x_51:
[----:B------:R-:W-:Y:S05]  /*9cb0*/  BSYNC B1 ;  /* 0x0000000000017941 */ /* 0x000fea0003800000 */
.L_x_50:
        /* <DEDUP_REMOVED lines=10> */
.L_x_53:
[----:B------:R-:W-:Y:S05]  /*9d60*/  BSYNC B1 ;  /* 0x0000000000017941 */ /* 0x000fea0003800000 */
.L_x_52:
        /* <DEDUP_REMOVED lines=10> */
.L_x_55:
[----:B------:R-:W-:Y:S05]  /*9e10*/  BSYNC B1 ;  /* 0x0000000000017941 */ /* 0x000fea0003800000 */
.L_x_54:
        /* <DEDUP_REMOVED lines=10> */
.L_x_57:
[----:B------:R-:W-:Y:S05]  /*9ec0*/  BSYNC B1 ;  /* 0x0000000000017941 */ /* 0x000fea0003800000 */
.L_x_56:
        /* <DEDUP_REMOVED lines=10> */
.L_x_59:
[----:B------:R-:W-:Y:S05]  /*9f70*/  BSYNC B1 ;  /* 0x0000000000017941 */ /* 0x000fea0003800000 */
.L_x_58:
        /* <DEDUP_REMOVED lines=10> */
.L_x_61:
[----:B------:R-:W-:Y:S05]  /*a020*/  BSYNC B1 ;  /* 0x0000000000017941 */ /* 0x000fea0003800000 */
.L_x_60:
        /* <DEDUP_REMOVED lines=10> */
.L_x_63:
[----:B------:R-:W-:Y:S05]  /*a0d0*/  BSYNC B1 ;  /* 0x0000000000017941 */ /* 0x000fea0003800000 */
.L_x_62:
        /* <DEDUP_REMOVED lines=10> */
.L_x_65:
[----:B------:R-:W-:Y:S05]  /*a180*/  BSYNC B1 ;  /* 0x0000000000017941 */ /* 0x000fea0003800000 */
.L_x_64:
        /* <DEDUP_REMOVED lines=10> */
.L_x_67:
[----:B------:R-:W-:Y:S05]  /*a230*/  BSYNC B1 ;  /* 0x0000000000017941 */ /* 0x000fea0003800000 */
.L_x_66:
        /* <DEDUP_REMOVED lines=10> */
.L_x_69:
[----:B------:R-:W-:Y:S05]  /*a2e0*/  BSYNC B1 ;  /* 0x0000000000017941 */ /* 0x000fea0003800000 */
.L_x_68:
        /* <DEDUP_REMOVED lines=10> */
.L_x_71:
[----:B------:R-:W-:Y:S05]  /*a390*/  BSYNC B1 ;  /* 0x0000000000017941 */ /* 0x000fea0003800000 */
.L_x_70:
        /* <DEDUP_REMOVED lines=10> */
.L_x_73:
[----:B------:R-:W-:Y:S05]  /*a440*/  BSYNC B1 ;  /* 0x0000000000017941 */ /* 0x000fea0003800000 */
.L_x_72:
        /* <DEDUP_REMOVED lines=10> */
.L_x_75:
[----:B------:R-:W-:Y:S05]  /*a4f0*/  BSYNC B1 ;  /* 0x0000000000017941 */ /* 0x000fea0003800000 */
.L_x_74:
        /* <DEDUP_REMOVED lines=10> */
.L_x_77:
[----:B------:R-:W-:Y:S05]  /*a5a0*/  BSYNC B1 ;  /* 0x0000000000017941 */ /* 0x000fea0003800000 */
.L_x_76:
        /* <DEDUP_REMOVED lines=10> */
.L_x_79:
[----:B------:R-:W-:Y:S05]  /*a650*/  BSYNC B1 ;  /* 0x0000000000017941 */ /* 0x000fea0003800000 */
.L_x_78:
        /* <DEDUP_REMOVED lines=10> */
.L_x_81:
[----:B------:R-:W-:Y:S05]  /*a700*/  BSYNC B1 ;  /* 0x0000000000017941 */ /* 0x000fea0003800000 */
.L_x_80:
        /* <DEDUP_REMOVED lines=10> */
.L_x_83:
[----:B------:R-:W-:Y:S05]  /*a7b0*/  BSYNC B1 ;  /* 0x0000000000017941 */ /* 0x000fea0003800000 */
.L_x_82:
        /* <DEDUP_REMOVED lines=10> */
.L_x_85:
[----:B------:R-:W-:Y:S05]  /*a860*/  BSYNC B1 ;  /* 0x0000000000017941 */ /* 0x000fea0003800000 */
.L_x_84:
        /* <DEDUP_REMOVED lines=10> */
.L_x_87:
[----:B------:R-:W-:Y:S05]  /*a910*/  BSYNC B1 ;  /* 0x0000000000017941 */ /* 0x000fea0003800000 */
.L_x_86:
        /* <DEDUP_REMOVED lines=10> */
.L_x_89:
[----:B------:R-:W-:Y:S05]  /*a9c0*/  BSYNC B1 ;  /* 0x0000000000017941 */ /* 0x000fea0003800000 */
.L_x_88:
        /* <DEDUP_REMOVED lines=10> */
.L_x_91:
[----:B------:R-:W-:Y:S05]  /*aa70*/  BSYNC B1 ;  /* 0x0000000000017941 */ /* 0x000fea0003800000 */
.L_x_90:
        /* <DEDUP_REMOVED lines=10> */
.L_x_93:
[----:B------:R-:W-:Y:S05]  /*ab20*/  BSYNC B1 ;  /* 0x0000000000017941 */ /* 0x000fea0003800000 */
.L_x_92:
        /* <DEDUP_REMOVED lines=10> */
.L_x_95:
[----:B------:R-:W-:Y:S05]  /*abd0*/  BSYNC B1 ;  /* 0x0000000000017941 */ /* 0x000fea0003800000 */
.L_x_94:
        /* <DEDUP_REMOVED lines=10> */
.L_x_97:
[----:B------:R-:W-:Y:S05]  /*ac80*/  BSYNC B1 ;  /* 0x0000000000017941 */ /* 0x000fea0003800000 */
.L_x_96:
        /* <DEDUP_REMOVED lines=10> */
.L_x_99:
[----:B------:R-:W-:Y:S05]  /*ad30*/  BSYNC B1 ;  /* 0x0000000000017941 */ /* 0x000fea0003800000 */
.L_x_98:
        /* <DEDUP_REMOVED lines=10> */
.L_x_101:
[----:B------:R-:W-:Y:S05]  /*ade0*/  BSYNC B1 ;  /* 0x0000000000017941 */ /* 0x000fea0003800000 */
.L_x_100:
        /* <DEDUP_REMOVED lines=10> */
.L_x_103:
[----:B------:R-:W-:Y:S05]  /*ae90*/  BSYNC B1 ;  /* 0x0000000000017941 */ /* 0x000fea0003800000 */
.L_x_102:
        /* <DEDUP_REMOVED lines=10> */
.L_x_105:
[----:B------:R-:W-:Y:S05]  /*af40*/  BSYNC B1 ;  /* 0x0000000000017941 */ /* 0x000fea0003800000 */
.L_x_104:
        /* <DEDUP_REMOVED lines=10> */
.L_x_107:
[----:B------:R-:W-:Y:S05]  /*aff0*/  BSYNC B1 ;  /* 0x0000000000017941 */ /* 0x000fea0003800000 */
.L_x_106:
        /* <DEDUP_REMOVED lines=10> */
.L_x_109:
[----:B------:R-:W-:Y:S05]  /*b0a0*/  BSYNC B1 ;  /* 0x0000000000017941 */ /* 0x000fea0003800000 */
.L_x_108:
        /* <DEDUP_REMOVED lines=10> */
.L_x_111:
[----:B------:R-:W-:Y:S05]  /*b150*/  BSYNC B1 ;  /* 0x0000000000017941 */ /* 0x000fea0003800000 */
.L_x_110:
        /* <DEDUP_REMOVED lines=10> */
.L_x_113:
[----:B------:R-:W-:Y:S05]  /*b200*/  BSYNC B1 ;  /* 0x0000000000017941 */ /* 0x000fea0003800000 */
.L_x_112:
        /* <DEDUP_REMOVED lines=10> */
.L_x_115:
[----:B------:R-:W-:Y:S05]  /*b2b0*/  BSYNC B1 ;  /* 0x0000000000017941 */ /* 0x000fea0003800000 */
.L_x_114:
        /* <DEDUP_REMOVED lines=10> */
.L_x_117:
[----:B------:R-:W-:Y:S05]  /*b360*/  BSYNC B1 ;  /* 0x0000000000017941 */ /* 0x000fea0003800000 */
.L_x_116:
        /* <DEDUP_REMOVED lines=10> */
.L_x_119:
[----:B------:R-:W-:Y:S05]  /*b410*/  BSYNC B1 ;  /* 0x0000000000017941 */ /* 0x000fea0003800000 */
.L_x_118:
        /* <DEDUP_REMOVED lines=10> */
.L_x_121:
[----:B------:R-:W-:Y:S05]  /*b4c0*/  BSYNC B1 ;  /* 0x0000000000017941 */ /* 0x000fea0003800000 */
.L_x_120:
[----:B--2---:R-:W2:Y:S01]  /*b4d0*/  LDL.LU R23, [R1+0xbc] ;  /* 0x0000bc0001177983 */ /* 0x004ea20000300800 */
[----:B-----5:R-:W-:Y:S01]  /*b4e0*/  LOP3.LUT R157, R156, 0xffffe000, RZ, 0xc0, !PT ;  /* 0xffffe0009c9d7812 */ /* 0x020fe200078ec0ff */
[----:B------:R-:W-:Y:S01]  /*b4f0*/  BSSY B1, `(.L_x_122) ;  /* 0x0000009000017945 */ /* 0x000fe20003800000 */
[----:B------:R-:W-:-:S03]  /*b500*/  ISETP.GT.AND P1, PT, R0, 0x60, P3 ;  /* 0x000000600000780c */ /* 0x000fc60001f24270 */
[----:B------:R-:W-:-:S04]  /*b510*/  FMUL R157, R157, R16 ;  /* 0x000000109d9d7220 */ /* 0x000fc80000400000 */
[----:B--2---:R-:W-:Y:S01]  /*b520*/  FFMA R157, R23, R2, R157 ;  /* 0x00000002179d7223 */ /* 0x004fe2000000009d */
[----:B------:R-:W-:-:S04]  /*b530*/  IMAD.MOV.U32 R23, RZ, RZ, R156 ;  /* 0x000000ffff177224 */ /* 0x000fc800078e009c */
[----:B------:R-:W-:-:S05]  /*b540*/  F2FP.TF32.F32.PACK_B R157, R157 ;  /* 0x0000009dff9d723e */ /* 0x000fca00024050ff */
[----:B------:R2:W-:Y:S01]  /*b550*/  @P2 STG.E desc[UR36][R6.64+0x164], R157 ;  /* 0x0001649d06002986 */ /* 0x0005e2000c101924 */
[----:B------:R-:W-:Y:S05]  /*b560*/  @!P1 BRA `(.L_x_123) ;  /* 0x0000000000049947 */ /* 0x000fea0003800000 */
[----:B------:R0:W5:Y:S02]  /*b570*/  LDG.E.LTC128B R23, desc[UR36][R10.64+0x180] ;  /* 0x000180240a177981 */ /* 0x000164000c1e1920 */
.L_x_123:
[----:B------:R-:W-:Y:S05]  /*b580*/  BSYNC B1 ;  /* 0x0000000000017941 */ /* 0x000fea0003800000 */
.L_x_122:
[----:B--2---:R-:W2:Y:S01]  /*b590*/  LDL.LU R157, [R1+0xc0] ;  /* 0x0000c000019d7983 */ /* 0x004ea20000300800 */
[----:B-----5:R-:W-:Y:S01]  /*b5a0*/  LOP3.LUT R156, R23, 0xffffe000, RZ, 0xc0, !PT ;  /* 0xffffe000179c7812 */ /* 0x020fe200078ec0ff */
        /* <DEDUP_REMOVED lines=8> */
.L_x_125:
[----:B------:R-:W-:Y:S05]  /*b630*/  BSYNC B1 ;  /* 0x0000000000017941 */ /* 0x000fea0003800000 */
.L_x_124:
        /* <DEDUP_REMOVED lines=10> */
.L_x_127:
[----:B------:R-:W-:Y:S05]  /*b6e0*/  BSYNC B1 ;  /* 0x0000000000017941 */ /* 0x000fea0003800000 */
.L_x_126:
        /* <DEDUP_REMOVED lines=10> */
.L_x_129:
[----:B------:R-:W-:Y:S05]  /*b790*/  BSYNC B1 ;  /* 0x0000000000017941 */ /* 0x000fea0003800000 */
.L_x_128:
        /* <DEDUP_REMOVED lines=10> */
.L_x_131:
[----:B------:R-:W-:Y:S05]  /*b840*/  BSYNC B1 ;  /* 0x0000000000017941 */ /* 0x000fea0003800000 */
.L_x_130:
        /* <DEDUP_REMOVED lines=10> */
.L_x_133:
[----:B------:R-:W-:Y:S05]  /*b8f0*/  BSYNC B1 ;  /* 0x0000000000017941 */ /* 0x000fea0003800000 */
.L_x_132:
        /* <DEDUP_REMOVED lines=10> */
.L_x_135:
[----:B------:R-:W-:Y:S05]  /*b9a0*/  BSYNC B1 ;  /* 0x0000000000017941 */ /* 0x000fea0003800000 */
.L_x_134:
        /* <DEDUP_REMOVED lines=10> */
.L_x_137:
[----:B------:R-:W-:Y:S05]  /*ba50*/  BSYNC B1 ;  /* 0x0000000000017941 */ /* 0x000fea0003800000 */
.L_x_136:
        /* <DEDUP_REMOVED lines=10> */
.L_x_139:
[----:B------:R-:W-:Y:S05]  /*bb00*/  BSYNC B1 ;  /* 0x0000000000017941 */ /* 0x000fea0003800000 */
.L_x_138:
        /* <DEDUP_REMOVED lines=10> */
.L_x_141:
[----:B------:R-:W-:Y:S05]  /*bbb0*/  BSYNC B1 ;  /* 0x0000000000017941 */ /* 0x000fea0003800000 */
.L_x_140:
        /* <DEDUP_REMOVED lines=10> */
.L_x_143:
[----:B------:R-:W-:Y:S05]  /*bc60*/  BSYNC B1 ;  /* 0x0000000000017941 */ /* 0x000fea0003800000 */
.L_x_142:
        /* <DEDUP_REMOVED lines=10> */
.L_x_145:
[----:B------:R-:W-:Y:S05]  /*bd10*/  BSYNC B1 ;  /* 0x0000000000017941 */ /* 0x000fea0003800000 */
.L_x_144:
        /* <DEDUP_REMOVED lines=10> */
.L_x_147:
[----:B------:R-:W-:Y:S05]  /*bdc0*/  BSYNC B1 ;  /* 0x0000000000017941 */ /* 0x000fea0003800000 */
.L_x_146:
        /* <DEDUP_REMOVED lines=10> */
.L_x_149:
[----:B------:R-:W-:Y:S05]  /*be70*/  BSYNC B1 ;  /* 0x0000000000017941 */ /* 0x000fea0003800000 */
.L_x_148:
        /* <DEDUP_REMOVED lines=10> */
.L_x_151:
[----:B------:R-:W-:Y:S05]  /*bf20*/  BSYNC B1 ;  /* 0x0000000000017941 */ /* 0x000fea0003800000 */
.L_x_150:
        /* <DEDUP_REMOVED lines=10> */
.L_x_153:
[----:B------:R-:W-:Y:S05]  /*bfd0*/  BSYNC B1 ;  /* 0x0000000000017941 */ /* 0x000fea0003800000 */
.L_x_152:
        /* <DEDUP_REMOVED lines=10> */
.L_x_155:
[----:B------:R-:W-:Y:S05]  /*c080*/  BSYNC B1 ;  /* 0x0000000000017941 */ /* 0x000fea0003800000 */
.L_x_154:
        /* <DEDUP_REMOVED lines=10> */
.L_x_157:
[----:B------:R-:W-:Y:S05]  /*c130*/  BSYNC B1 ;  /* 0x0000000000017941 */ /* 0x000fea0003800000 */
.L_x_156:
        /* <DEDUP_REMOVED lines=10> */
.L_x_159:
[----:B------:R-:W-:Y:S05]  /*c1e0*/  BSYNC B1 ;  /* 0x0000000000017941 */ /* 0x000fea0003800000 */
.L_x_158:
        /* <DEDUP_REMOVED lines=10> */
.L_x_161:
[----:B------:R-:W-:Y:S05]  /*c290*/  BSYNC B1 ;  /* 0x0000000000017941 */ /* 0x000fea0003800000 */
.L_x_160:
        /* <DEDUP_REMOVED lines=10> */
.L_x_163:
[----:B------:R-:W-:Y:S05]  /*c340*/  BSYNC B1 ;  /* 0x0000000000017941 */ /* 0x000fea0003800000 */
.L_x_162:
        /* <DEDUP_REMOVED lines=10> */
.L_x_165:
[----:B------:R-:W-:Y:S05]  /*c3f0*/  BSYNC B1 ;  /* 0x0000000000017941 */ /* 0x000fea0003800000 */
.L_x_164:
        /* <DEDUP_REMOVED lines=10> */
.L_x_167:
[----:B------:R-:W-:Y:S05]  /*c4a0*/  BSYNC B1 ;  /* 0x0000000000017941 */ /* 0x000fea0003800000 */
.L_x_166:
        /* <DEDUP_REMOVED lines=10> */
.L_x_169:
[----:B------:R-:W-:Y:S05]  /*c550*/  BSYNC B1 ;  /* 0x0000000000017941 */ /* 0x000fea0003800000 */
.L_x_168:
        /* <DEDUP_REMOVED lines=10> */
.L_x_171:
[----:B------:R-:W-:Y:S05]  /*c600*/  BSYNC B1 ;  /* 0x0000000000017941 */ /* 0x000fea0003800000 */
.L_x_170:
        /* <DEDUP_REMOVED lines=10> */
.L_x_173:
[----:B------:R-:W-:Y:S05]  /*c6b0*/  BSYNC B1 ;  /* 0x0000000000017941 */ /* 0x000fea0003800000 */
.L_x_172:
        /* <DEDUP_REMOVED lines=10> */
.L_x_175:
[----:B------:R-:W-:Y:S05]  /*c760*/  BSYNC B1 ;  /* 0x0000000000017941 */ /* 0x000fea0003800000 */
.L_x_174:
        /* <DEDUP_REMOVED lines=10> */
.L_x_177:
[----:B------:R-:W-:Y:S05]  /*c810*/  BSYNC B1 ;  /* 0x0000000000017941 */ /* 0x000fea0003800000 */
.L_x_176:
        /* <DEDUP_REMOVED lines=10> */
.L_x_179:
[----:B------:R-:W-:Y:S05]  /*c8c0*/  BSYNC B1 ;  /* 0x0000000000017941 */ /* 0x000fea0003800000 */
.L_x_178:
        /* <DEDUP_REMOVED lines=10> */
.L_x_181:
[----:B------:R-:W-:Y:S05]  /*c970*/  BSYNC B1 ;  /* 0x0000000000017941 */ /* 0x000fea0003800000 */
.L_x_180:
        /* <DEDUP_REMOVED lines=10> */
.L_x_183:
[----:B------:R-:W-:Y:S05]  /*ca20*/  BSYNC B1 ;  /* 0x0000000000017941 */ /* 0x000fea0003800000 */
.L_x_182:
        /* <DEDUP_REMOVED lines=10> */
.L_x_185:
[----:B------:R-:W-:Y:S05]  /*cad0*/  BSYNC B1 ;  /* 0x0000000000017941 */ /* 0x000fea0003800000 */
.L_x_184:
        /* <DEDUP_REMOVED lines=10> */
.L_x_187:
[----:B------:R-:W-:Y:S05]  /*cb80*/  BSYNC B1 ;  /* 0x0000000000017941 */ /* 0x000fea0003800000 */
.L_x_186:
        /* <DEDUP_REMOVED lines=10> */
.L_x_189:
[----:B------:R-:W-:Y:S05]  /*cc30*/  BSYNC B1 ;  /* 0x0000000000017941 */ /* 0x000fea0003800000 */
.L_x_188:
        /* <DEDUP_REMOVED lines=10> */
.L_x_191:
[----:B------:R-:W-:Y:S05]  /*cce0*/  BSYNC B1 ;  /* 0x0000000000017941 */ /* 0x000fea0003800000 */
.L_x_190:
        /* <DEDUP_REMOVED lines=10> */
.L_x_193:
[----:B------:R-:W-:Y:S05]  /*cd90*/  BSYNC B1 ;  /* 0x0000000000017941 */ /* 0x000fea0003800000 */
.L_x_192:
        /* <DEDUP_REMOVED lines=10> */
.L_x_195:
[----:B------:R-:W-:Y:S05]  /*ce40*/  BSYNC B1 ;  /* 0x0000000000017941 */ /* 0x000fea0003800000 */
.L_x_194:
        /* <DEDUP_REMOVED lines=10> */
.L_x_197:
[----:B------:R-:W-:Y:S05]  /*cef0*/  BSYNC B1 ;  /* 0x0000000000017941 */ /* 0x000fea0003800000 */
.L_x_196:
        /* <DEDUP_REMOVED lines=10> */
.L_x_199:
[----:B------:R-:W-:Y:S05]  /*cfa0*/  BSYNC B1 ;  /* 0x0000000000017941 */ /* 0x000fea0003800000 */
.L_x_198:
        /* <DEDUP_REMOVED lines=10> */
.L_x_201:
[----:B------:R-:W-:Y:S05]  /*d050*/  BSYNC B1 ;  /* 0x0000000000017941 */ /* 0x000fea0003800000 */
.L_x_200:
        /* <DEDUP_REMOVED lines=10> */
.L_x_203:
[----:B------:R-:W-:Y:S05]  /*d100*/  BSYNC B1 ;  /* 0x0000000000017941 */ /* 0x000fea0003800000 */
.L_x_202:
        /* <DEDUP_REMOVED lines=10> */
.L_x_205:
[----:B------:R-:W-:Y:S05]  /*d1b0*/  BSYNC B1 ;  /* 0x0000000000017941 */ /* 0x000fea0003800000 */
.L_x_204:
        /* <DEDUP_REMOVED lines=10> */
.L_x_207:
[----:B------:R-:W-:Y:S05]  /*d260*/  BSYNC B1 ;  /* 0x0000000000017941 */ /* 0x000fea0003800000 */
.L_x_206:
        /* <DEDUP_REMOVED lines=10> */
.L_x_209:
[----:B------:R-:W-:Y:S05]  /*d310*/  BSYNC B1 ;  /* 0x0000000000017941 */ /* 0x000fea0003800000 */
.L_x_208:
        /* <DEDUP_REMOVED lines=10> */
.L_x_211:
[----:B------:R-:W-:Y:S05]  /*d3c0*/  BSYNC B1 ;  /* 0x0000000000017941 */ /* 0x000fea0003800000 */
.L_x_210:
        /* <DEDUP_REMOVED lines=10> */
.L_x_213:
[----:B------:R-:W-:Y:S05]  /*d470*/  BSYNC B1 ;  /* 0x0000000000017941 */ /* 0x000fea0003800000 */
.L_x_212:
        /* <DEDUP_REMOVED lines=10> */
.L_x_215:
[----:B------:R-:W-:Y:S05]  /*d520*/  BSYNC B1 ;  /* 0x0000000000017941 */ /* 0x000fea0003800000 */
.L_x_214:
        /* <DEDUP_REMOVED lines=10> */
.L_x_217:
[----:B------:R-:W-:Y:S05]  /*d5d0*/  BSYNC B1 ;  /* 0x0000000000017941 */ /* 0x000fea0003800000 */
.L_x_216:
        /* <DEDUP_REMOVED lines=10> */
.L_x_219:
[----:B------:R-:W-:Y:S05]  /*d680*/  BSYNC B1 ;  /* 0x0000000000017941 */ /* 0x000fea0003800000 */
.L_x_218:
        /* <DEDUP_REMOVED lines=10> */
.L_x_221:
[----:B------:R-:W-:Y:S05]  /*d730*/  BSYNC B1 ;  /* 0x0000000000017941 */ /* 0x000fea0003800000 */
.L_x_220:
        /* <DEDUP_REMOVED lines=10> */
.L_x_223:
[----:B------:R-:W-:Y:S05]  /*d7e0*/  BSYNC B1 ;  /* 0x0000000000017941 */ /* 0x000fea0003800000 */
.L_x_222:
        /* <DEDUP_REMOVED lines=10> */
.L_x_225:
[----:B------:R-:W-:Y:S05]  /*d890*/  BSYNC B1 ;  /* 0x0000000000017941 */ /* 0x000fea0003800000 */
.L_x_224:
        /* <DEDUP_REMOVED lines=10> */
.L_x_227:
[----:B------:R-:W-:Y:S05]  /*d940*/  BSYNC B1 ;  /* 0x0000000000017941 */ /* 0x000fea0003800000 */
.L_x_226:
        /* <DEDUP_REMOVED lines=10> */
.L_x_229:
[----:B------:R-:W-:Y:S05]  /*d9f0*/  BSYNC B1 ;  /* 0x0000000000017941 */ /* 0x000fea0003800000 */
.L_x_228:
        /* <DEDUP_REMOVED lines=10> */
.L_x_231:
[----:B------:R-:W-:Y:S05]  /*daa0*/  BSYNC B1 ;  /* 0x0000000000017941 */ /* 0x000fea0003800000 */
.L_x_230:
        /* <DEDUP_REMOVED lines=10> */
.L_x_233:
[----:B------:R-:W-:Y:S05]  /*db50*/  BSYNC B1 ;  /* 0x0000000000017941 */ /* 0x000fea0003800000 */
.L_x_232:
        /* <DEDUP_REMOVED lines=10> */
.L_x_235:
[----:B------:R-:W-:Y:S05]  /*dc00*/  BSYNC B1 ;  /* 0x0000000000017941 */ /* 0x000fea0003800000 */
.L_x_234:
        /* <DEDUP_REMOVED lines=10> */
.L_x_237:
[----:B------:R-:W-:Y:S05]  /*dcb0*/  BSYNC B1 ;  /* 0x0000000000017941 */ /* 0x000fea0003800000 */
.L_x_236:
        /* <DEDUP_REMOVED lines=10> */
.L_x_239:
[----:B------:R-:W-:Y:S05]  /*dd60*/  BSYNC B1 ;  /* 0x0000000000017941 */ /* 0x000fea0003800000 */
.L_x_238:
        /* <DEDUP_REMOVED lines=10> */
.L_x_241:
[----:B------:R-:W-:Y:S05]  /*de10*/  BSYNC B1 ;  /* 0x0000000000017941 */ /* 0x000fea0003800000 */
.L_x_240:
        /* <DEDUP_REMOVED lines=10> */
.L_x_243:
[----:B------:R-:W-:Y:S05]  /*dec0*/  BSYNC B1 ;  /* 0x0000000000017941 */ /* 0x000fea0003800000 */
.L_x_242:
        /* <DEDUP_REMOVED lines=10> */
.L_x_245:
[----:B------:R-:W-:Y:S05]  /*df70*/  BSYNC B1 ;  /* 0x0000000000017941 */ /* 0x000fea0003800000 */
.L_x_244:
        /* <DEDUP_REMOVED lines=10> */
.L_x_247:
[----:B------:R-:W-:Y:S05]  /*e020*/  BSYNC B1 ;  /* 0x0000000000017941 */ /* 0x000fea0003800000 */
.L_x_246:
        /* <DEDUP_REMOVED lines=10> */
.L_x_249:
[----:B------:R-:W-:Y:S05]  /*e0d0*/  BSYNC B1 ;  /* 0x0000000000017941 */ /* 0x000fea0003800000 */
.L_x_248:
        /* <DEDUP_REMOVED lines=10> */
.L_x_251:
[----:B------:R-:W-:Y:S05]  /*e180*/  BSYNC B1 ;  /* 0x0000000000017941 */ /* 0x000fea0003800000 */
.L_x_250:
        /* <DEDUP_REMOVED lines=10> */
.L_x_253:
[----:B------:R-:W-:Y:S05]  /*e230*/  BSYNC B1 ;  /* 0x0000000000017941 */ /* 0x000fea0003800000 */
.L_x_252:
        /* <DEDUP_REMOVED lines=10> */
.L_x_255:
[----:B------:R-:W-:Y:S05]  /*e2e0*/  BSYNC B1 ;  /* 0x0000000000017941 */ /* 0x000fea0003800000 */
.L_x_254:
        /* <DEDUP_REMOVED lines=10> */
.L_x_257:
[----:B------:R-:W-:Y:S05]  /*e390*/  BSYNC B1 ;  /* 0x0000000000017941 */ /* 0x000fea0003800000 */
.L_x_256:
        /* <DEDUP_REMOVED lines=10> */
.L_x_259:
[----:B------:R-:W-:Y:S05]  /*e440*/  BSYNC B1 ;  /* 0x0000000000017941 */ /* 0x000fea0003800000 */
.L_x_258:
        /* <DEDUP_REMOVED lines=10> */
.L_x_261:
[----:B------:R-:W-:Y:S05]  /*e4f0*/  BSYNC B1 ;  /* 0x0000000000017941 */ /* 0x000fea0003800000 */
.L_x_260:
        /* <DEDUP_REMOVED lines=10> */
.L_x_263:
[----:B------:R-:W-:Y:S05]  /*e5a0*/  BSYNC B1 ;  /* 0x0000000000017941 */ /* 0x000fea0003800000 */
.L_x_262:
        /* <DEDUP_REMOVED lines=10> */
.L_x_265:
[----:B------:R-:W-:Y:S05]  /*e650*/  BSYNC B1 ;  /* 0x0000000000017941 */ /* 0x000fea0003800000 */
.L_x_264:
        /* <DEDUP_REMOVED lines=10> */
.L_x_267:
[----:B------:R-:W-:Y:S05]  /*e700*/  BSYNC B1 ;  /* 0x0000000000017941 */ /* 0x000fea0003800000 */
.L_x_266:
        /* <DEDUP_REMOVED lines=10> */
.L_x_269:
[----:B------:R-:W-:Y:S05]  /*e7b0*/  BSYNC B1 ;  /* 0x0000000000017941 */ /* 0x000fea0003800000 */
.L_x_268:
        /* <DEDUP_REMOVED lines=10> */
.L_x_271:
[----:B------:R-:W-:Y:S05]  /*e860*/  BSYNC B1 ;  /* 0x0000000000017941 */ /* 0x000fea0003800000 */
.L_x_270:
        /* <DEDUP_REMOVED lines=10> */
.L_x_273:
[----:B------:R-:W-:Y:S05]  /*e910*/  BSYNC B1 ;  /* 0x0000000000017941 */ /* 0x000fea0003800000 */
.L_x_272:
        /* <DEDUP_REMOVED lines=10> */
.L_x_275:
[----:B------:R-:W-:Y:S05]  /*e9c0*/  BSYNC B1 ;  /* 0x0000000000017941 */ /* 0x000fea0003800000 */
.L_x_274:
        /* <DEDUP_REMOVED lines=10> */
.L_x_277:
[----:B------:R-:W-:Y:S05]  /*ea70*/  BSYNC B1 ;  /* 0x0000000000017941 */ /* 0x000fea0003800000 */
.L_x_276:
[----:B01-34-:R-:W3:Y:S01]  /*ea80*/  LDL.LU R10, [R1+0x1f4] ;  /* 0x0001f400010a7983 */ /* 0x01bee20000300800 */
        /* <DEDUP_REMOVED lines=9> */
.L_x_279:
[----:B------:R-:W-:Y:S05]  /*eb20*/  BSYNC B1 ;  /* 0x0000000000017941 */ /* 0x000fea0003800000 */
.L_x_278:
[----:B------:R-:W3:Y:S01]  /*eb30*/  LDL.LU R10, [R1+0x1f8] ;  /* 0x0001f800010a7983 */ /* 0x000ee20000300800 */
[----:B0----5:R-:W-:Y:S01]  /*eb40*/  LOP3.LUT R11, R23, 0xffffe000, RZ, 0xc0, !PT ;  /* 0xffffe000170b7812 */ /* 0x021fe200078ec0ff */
[----:B------:R-:W-:Y:S01]  /*eb50*/  BSSY B1, `(.L_x_280) ;  /* 0x000000b000017945 */ /* 0x000fe20003800000 */
[----:B------:R-:W-:Y:S02]  /*eb60*/  ISETP.GT.AND P1, PT, R0, 0xf9, P0 ;  /* 0x000000f90000780c */ /* 0x000fe40000724270 */
[----:B------:R-:W-:Y:S01]  /*eb70*/  IADD3 R169, P2, R3, 0x80, RZ ;  /* 0x0000008003a97810 */ /* 0x000fe20007f5e0ff */
[----:B------:R-:W-:-:S04]  /*eb80*/  FMUL R11, R11, R16 ;  /* 0x000000100b0b7220 */ /* 0x000fc80000400000 */
[----:B------:R-:W-:Y:S02]  /*eb90*/  IMAD.X R3, RZ, RZ, UR7, P2 ;  /* 0x00000007ff037e24 */ /* 0x000fe400090e06ff */
[----:B---3--:R-:W-:Y:S02]  /*eba0*/  FFMA R11, R10, R2, R11 ;  /* 0x000000020a0b7223 */ /* 0x008fe4000000000b */
[----:B------:R-:W-:-:S03]  /*ebb0*/  IMAD R10, R3, R14, RZ ;  /* 0x0000000e030a7224 */ /* 0x000fc600078e02ff */
[----:B------:R-:W-:-:S05]  /*ebc0*/  F2FP.TF32.F32.PACK_B R11, R11 ;  /* 0x0000000bff0b723e */ /* 0x000fca00024050ff */
[----:B------:R0:W-:Y:S01]  /*ebd0*/  @P4 STG.E desc[UR36][R6.64+0x3e0], R11 ;  /* 0x0003e00b06004986 */ /* 0x0001e2000c101924 */
[----:B------:R-:W-:Y:S05]  /*ebe0*/  @!P1 BRA `(.L_x_281) ;  /* 0x0000000000049947 */ /* 0x000fea0003800000 */
[----:B------:R3:W5:Y:S02]  /*ebf0*/  LDG.E.LTC128B R23, desc[UR36][R8.64+0x3e4] ;  /* 0x0003e42408177981 */ /* 0x000764000c1e1920 */
.L_x_281:
[----:B------:R-:W-:Y:S05]  /*ec00*/  BSYNC B1 ;  /* 0x0000000000017941 */ /* 0x000fea0003800000 */
.L_x_280:
[----:B0-----:R-:W4:Y:S01]  /*ec10*/  LDL.LU R11, [R1+0x1fc] ;  /* 0x0001fc00010b7983 */ /* 0x001f220000300800 */
[----:B-----5:R-:W-:Y:S01]  /*ec20*/  LOP3.LUT R3, R23, 0xffffe000, RZ, 0xc0, !PT ;  /* 0xffffe00017037812 */ /* 0x020fe200078ec0ff */
[C---:B------:R-:W-:Y:S01]  /*ec30*/  IMAD R167, R169.reuse, R15, R10 ;  /* 0x0000000fa9a77224 */ /* 0x040fe200078e020a */
[----:B------:R-:W-:Y:S01]  /*ec40*/  ISETP.GT.AND P0, PT, R158, 0x80, PT ;  /* 0x000000809e00780c */ /* 0x000fe20003f04270 */
[----:B-1-3--:R-:W-:-:S04]  /*ec50*/  IMAD.WIDE.U32 R8, R169, R14, R20 ;  /* 0x0000000ea9087225 */ /* 0x00afc800078e0014 */
[----:B------:R-:W-:Y:S01]  /*ec60*/  FMUL R3, R3, R16 ;  /* 0x0000001003037220 */ /* 0x000fe20000400000 */
[----:B------:R-:W-:Y:S01]  /*ec70*/  ISETP.GT.AND P4, PT, R0, RZ, P0 ;  /* 0x000000ff0000720c */ /* 0x000fe20000784270 */
[----:B------:R-:W-:Y:S01]  /*ec80*/  IMAD.IADD R9, R9, 0x1, R167 ;  /* 0x0000000109097824 */ /* 0x000fe200078e02a7 */
[----:B------:R-:W-:Y:S01]  /*ec90*/  LEA R10, P2, R8, R12, 0x2 ;  /* 0x0000000c080a7211 */ /* 0x000fe200078410ff */
[----:B----4-:R-:W-:-:S03]  /*eca0*/  FFMA R15, R11, R2, R3 ;  /* 0x000000020b0f7223 */ /* 0x010fc60000000003 */
[----:B------:R-:W-:Y:S02]  /*ecb0*/  LEA.HI.X R11, R8, R13, R9, 0x2, P2 ;  /* 0x0000000d080b7211 */ /* 0x000fe400010f1409 */
[----:B------:R-:W-:-:S05]  /*ecc0*/  F2FP.TF32.F32.PACK_B R15, R15 ;  /* 0x0000000fff0f723e */ /* 0x000fca00024050ff */
[----:B------:R0:W-:Y:S04]  /*ecd0*/  @P1 STG.E desc[UR36][R6.64+0x3e4], R15 ;  /* 0x0003e40f06001986 */ /* 0x0001e8000c101924 */
[----:B------:R-:W3:Y:S01]  /*ece0*/  @P4 LDG.E.LTC128B R23, desc[UR36][R10.64] ;  /* 0x000000240a174981 */ /* 0x000ee2000c1e1920 */
[----:B------:R-:W-:Y:S01]  /*ecf0*/  MOV R163, UR8 ;  /* 0x0000000800a37c02 */ /* 0x000fe20008000f00 */
[----:B------:R-:W-:Y:S01]  /*ed00*/  IMAD.WIDE.U32 R8, R169, R14, R18 ;  /* 0x0000000ea9087225 */ /* 0x000fe200078e0012 */
[----:B------:R-:W-:Y:S01]  /*ed10*/  ISETP.GT.AND P2, PT, R0, 0x1, P0 ;  /* 0x000000010000780c */ /* 0x000fe20000744270 */
[----:B------:R-:W-:Y:S02]  /*ed20*/  BSSY B1, `(.L_x_282) ;  /* 0x0000013000017945 */ /* 0x000fe40003800000 */
[----:B------:R-:W-:-:S02]  /*ed30*/  IMAD.IADD R9, R167, 0x1, R9 ;  /* 0x00000001a7097824 */ /* 0x000fc400078e0209 */
[----:B------:R-:W-:Y:S02]  /*ed40*/  IMAD.U32 R165, RZ, RZ, UR8 ;  /* 0x00000008ffa57e24 */ /* 0x000fe4000f8e00ff */
[----:B------:R-:W-:Y:S02]  /*ed50*/  IMAD.U32 R164, RZ, RZ, UR9 ;  /* 0x00000009ffa47e24 */ /* 0x000fe4000f8e00ff */
[----:B------:R-:W-:Y:S02]  /*ed60*/  IMAD.SHL.U32 R163, R163, 0x200, RZ ;  /* 0x00000200a3a37824 */ /* 0x000fe400078e00ff */
[----:B--2---:R-:W-:Y:S01]  /*ed70*/  IMAD.WIDE.U32 R156, R22, UR43, R8 ;  /* 0x0000002b169c7c25 */ /* 0x004fe2000f8e0008 */
[----:B------:R-:W-:Y:S02]  /*ed80*/  SHF.L.U64.HI R165, R165, 0x9, R164 ;  /* 0x00000009a5a57819 */ /* 0x000fe400000102a4 */
[----:B------:R-:W-:Y:S02]  /*ed90*/  IADD3 R8, P1, R163, R4, RZ ;  /* 0x00000004a3087210 */ /* 0x000fe40007f3e0ff */
[----:B0-----:R-:W-:-:S03]  /*eda0*/  LEA R6, P3, R156, R12, 0x2 ;  /* 0x0000000c9c067211 */ /* 0x001fc600078610ff */
[----:B------:R-:W-:Y:S01]  /*edb0*/  IMAD.X R9, R165, 0x1, R5, P1 ;  /* 0x00000001a5097824 */ /* 0x000fe200008e0605 */
[----:B---3--:R-:W-:-:S05]  /*edc0*/  LOP3.LUT R3, R23, 0xffffe000, RZ, 0xc0, !PT ;  /* 0xffffe00017037812 */ /* 0x008fca00078ec0ff */
[----:B------:R-:W-:-:S04]  /*edd0*/  FMUL R3, R3, R16 ;  /* 0x0000001003037220 */ /* 0x000fc80000400000 */
[----:B------:R-:W-:Y:S01]  /*ede0*/  FFMA R11, R24, R2, R3 ;  /* 0x00000002180b7223 */ /* 0x000fe20000000003 */
[----:B------:R-:W-:-:S04]  /*edf0*/  IMAD.IADD R3, R159, 0x1, R157 ;  /* 0x000000019f037824 */ /* 0x000fc800078e029d */
[----:B------:R-:W-:Y:S02]  /*ee00*/  F2FP.TF32.F32.PACK_B R11, R11 ;  /* 0x0000000bff0b723e */ /* 0x000fe400024050ff */
[----:B------:R-:W-:-:S03]  /*ee10*/  LEA.HI.X R7, R156, R13, R3, 0x2, P3 ;  /* 0x0000000d9c077211 */ /* 0x000fc600018f1403 */
[----:B------:R0:W-:Y:S01]  /*ee20*/  @P4 STG.E desc[UR36][R8.64], R11 ;  /* 0x0000000b08004986 */ /* 0x0001e2000c101924 */
[----:B------:R-:W-:Y:S05]  /*ee30*/  @!P2 BRA `(.L_x_283) ;  /* 0x000000000004a947 */ /* 0x000fea0003800000 */
[----:B------:R1:W5:Y:S02]  /*ee40*/  LDG.E.LTC128B R23, desc[UR36][R6.64+0x4] ;  /* 0x0000042406177981 */ /* 0x000364000c1e1920 */
.L_x_283:
[----:B------:R-:W-:Y:S05]  /*ee50*/  BSYNC B1 ;  /* 0x0000000000017941 */ /* 0x000fea0003800000 */
.L_x_282:
[----:B-----5:R-:W-:Y:S01]  /*ee60*/  LOP3.LUT R3, R23, 0xffffe000, RZ, 0xc0, !PT ;  /* 0xffffe00017037812 */ /* 0x020fe200078ec0ff */
[----:B------:R-:W-:Y:S01]  /*ee70*/  IMAD.WIDE.U32 R14, R169, R14, R154 ;  /* 0x0000000ea90e7225 */ /* 0x000fe200078e009a */
[----:B------:R-:W-:Y:S01]  /*ee80*/  ISETP.GT.AND P1, PT, R158, 0x88, PT ;  /* 0x000000889e00780c */ /* 0x000fe20003f24270 */
[----:B------:R-:W-:Y:S02]  /*ee90*/  BSSY B1, `(.L_x_284) ;  /* 0x0000010000017945 */ /* 0x000fe40003800000 */
[----:B------:R-:W-:Y:S01]  /*eea0*/  FMUL R10, R3, R16 ;  /* 0x00000010030a7220 */ /* 0x000fe20000400000 */
[----:B------:R-:W-:Y:S01]  /*eeb0*/  ISETP.GT.AND P3, PT, R0, RZ, P1 ;  /* 0x000000ff0000720c */ /* 0x000fe20000f64270 */
[----:B------:R-:W-:Y:S01]  /*eec0*/  IMAD.IADD R167, R167, 0x1, R15 ;  /* 0x00000001a7a77824 */ /* 0x000fe200078e020f */
[----:B------:R-:W-:Y:S01]  /*eed0*/  IADD3 R152, P4, R152, R14, RZ ;  /* 0x0000000e98987210 */ /* 0x000fe20007f9e0ff */
[----:B------:R-:W-:Y:S01]  /*eee0*/  FFMA R25, R25, R2, R10 ;  /* 0x0000000219197223 */ /* 0x000fe2000000000a */
[----:B------:R-:W-:Y:S01]  /*eef0*/  IADD3 R14, P5, R18, R14, RZ ;  /* 0x0000000e120e7210 */ /* 0x000fe20007fbe0ff */
[----:B------:R-:W-:-:S02]  /*ef00*/  IMAD.MOV.U32 R3, RZ, RZ, R23 ;  /* 0x000000ffff037224 */ /* 0x000fc400078e0017 */
[----:B------:R-:W-:Y:S01]  /*ef10*/  IMAD.X R20, R167, 0x1, R21, P4 ;  /* 0x00000001a7147824 */ /* 0x000fe200020e0615 */
[----:B------:R-:W-:Y:S01]  /*ef20*/  F2FP.TF32.F32.PACK_B R25, R25 ;  /* 0x00000019ff19723e */ /* 0x000fe200024050ff */
[----:B------:R-:W-:Y:S01]  /*ef30*/  IMAD.X R15, R19, 0x1, R167, P5 ;  /* 0x00000001130f7824 */ /* 0x000fe200028e06a7 */
[----:B------:R-:W-:-:S03]  /*ef40*/  LEA R10, P4, R152, R12, 0x2 ;  /* 0x0000000c980a7211 */ /* 0x000fc600078810ff */
[----:B------:R2:W-:Y:S01]  /*ef50*/  @P2 STG.E desc[UR36][R8.64+0x4], R25 ;  /* 0x0000041908002986 */ /* 0x0005e2000c101924 */
[----:B0-----:R-:W-:Y:S01]  /*ef60*/  LEA.HI.X R11, R152, R13, R20, 0x2, P4 ;  /* 0x0000000d980b7211 */ /* 0x001fe200020f1414 */
[----:B------:R-:W-:Y:S08]  /*ef70*/  @!P3 BRA `(.L_x_285) ;  /* 0x000000000004b947 */ /* 0x000ff00003800000 */
[----:B------:R0:W5:Y:S02]  /*ef80*/  LDG.E.LTC128B R3, desc[UR36][R10.64] ;  /* 0x000000240a037981 */ /* 0x000164000c1e1920 */
.L_x_285:
[----:B------:R-:W-:Y:S05]  /*ef90*/  BSYNC B1 ;  /* 0x0000000000017941 */ /* 0x000fea0003800000 */
.L_x_284:
[----:B0----5:R-:W-:Y:S01]  /*efa0*/  LOP3.LUT R11, R3, 0xffffe000, RZ, 0xc0, !PT ;  /* 0xffffe000030b7812 */ /* 0x021fe200078ec0ff */
[----:B------:R-:W-:Y:S01]  /*efb0*/  IMAD.WIDE.U32 R22, R22, UR43, R14 ;  /* 0x0000002b16167c25 */ /* 0x000fe2000f8e000e */
[----:B------:R-:W-:Y:S01]  /*efc0*/  IADD3 R10, P2, R8, R161, RZ ;  /* 0x000000a1080a7210 */ /* 0x000fe20007f5e0ff */
[----:B------:R-:W-:Y:S01]  /*efd0*/  BSSY B1, `(.L_x_286) ;  /* 0x000000c000017945 */ /* 0x000fe20003800000 */
[----:B------:R-:W-:Y:S01]  /*efe0*/  ISETP.GT.AND P5, PT, R0, 0x1, P1 ;  /* 0x000000010000780c */ /* 0x000fe20000fa4270 */
[----:B------:R-:W-:Y:S01]  /*eff0*/  FMUL R11, R11, R16 ;  /* 0x000000100b0b7220 */ /* 0x000fe20000400000 */
[----:B------:R-:W-:Y:S01]  /*f000*/  IMAD.IADD R159, R159, 0x1, R23 ;  /* 0x000000019f9f7824 */ /* 0x000fe200078e0217 */
[----:B------:R-:W-:Y:S02]  /*f010*/  LEA R12, P4, R22, R12, 0x2 ;  /* 0x0000000c160c7211 */ /* 0x000fe400078810ff */
[----:B------:R-:W-:Y:S01]  /*f020*/  FFMA R15, R26, R2, R11 ;  /* 0x000000021a0f7223 */ /* 0x000fe2000000000b */
[----:B------:R-:W-:Y:S01]  /*f030*/  IMAD.X R11, R9, 0x1, R160, P2 ;  /* 0x00000001090b7824 */ /* 0x000fe200010e06a0 */
[----:B------:R-:W-:-:S03]  /*f040*/  LEA.HI.X R13, R22, R13, R159, 0x2, P4 ;  /* 0x0000000d160d7211 */ /* 0x000fc600020f149f */
[----:B------:R-:W-:-:S05]  /*f050*/  F2FP.TF32.F32.PACK_B R15, R15 ;  /* 0x0000000fff0f723e */ /* 0x000fca00024050ff */
[----:B------:R0:W-:Y:S01]  /*f060*/  @P3 STG.E desc[UR36][R10.64], R15 ;  /* 0x0000000f0a003986 */ /* 0x0001e2000c101924 */
[----:B------:R-:W-:Y:S05]  /*f070*/  @!P5 BRA `(.L_x_287) ;  /* 0x000000000004d947 */ /* 0x000fea0003800000 */
[----:B------:R3:W5:Y:S02]  /*f080*/  LDG.E.LTC128B R3, desc[UR36][R12.64+0x4] ;  /* 0x000004240c037981 */ /* 0x000764000c1e1920 */
.L_x_287:
[----:B------:R-:W-:Y:S05]  /*f090*/  BSYNC B1 ;  /* 0x0000000000017941 */ /* 0x000fea0003800000 */
.L_x_286:
[----:B0----5:R-:W-:Y:S01]  /*f0a0*/  LOP3.LUT R15, R3, 0xffffe000, RZ, 0xc0, !PT ;  /* 0xffffe000030f7812 */ /* 0x021fe200078ec0ff */
[----:B------:R-:W-:Y:S01]  /*f0b0*/  BSSY B1, `(.L_x_288) ;  /* 0x0000008000017945 */ /* 0x000fe20003800000 */
[----:B------:R-:W-:-:S03]  /*f0c0*/  ISETP.GT.AND P2, PT, R0, 0x8, P0 ;  /* 0x000000080000780c */ /* 0x000fc60000744270 */
[----:B------:R-:W-:-:S04]  /*f0d0*/  FMUL R14, R15, R16 ;  /* 0x000000100f0e7220 */ /* 0x000fc80000400000 */
[----:B------:R-:W-:-:S05]  /*f0e0*/  FFMA R27, R27, R2, R14 ;  /* 0x000000021b1b7223 */ /* 0x000fca000000000e */
[----:B------:R-:W-:-:S05]  /*f0f0*/  F2FP.TF32.F32.PACK_B R27, R27 ;  /* 0x0000001bff1b723e */ /* 0x000fca00024050ff */
[----:B------:R0:W-:Y:S01]  /*f100*/  @P5 STG.E desc[UR36][R10.64+0x4], R27 ;  /* 0x0000041b0a005986 */ /* 0x0001e2000c101924 */
[----:B------:R-:W-:Y:S05]  /*f110*/  @!P2 BRA `(.L_x_289) ;  /* 0x000000000004a947 */ /* 0x000fea0003800000 */
[----:B------:R4:W5:Y:S02]  /*f120*/  LDG.E.LTC128B R3, desc[UR36][R6.64+0x20] ;  /* 0x0000202406037981 */ /* 0x000964000c1e1920 */
.L_x_289:
[----:B------:R-:W-:Y:S05]  /*f130*/  BSYNC B1 ;  /* 0x0000000000017941 */ /* 0x000fea0003800000 */
.L_x_288:
        /* <DEDUP_REMOVED lines=9> */
.L_x_291:
[----:B------:R-:W-:Y:S05]  /*f1d0*/  BSYNC B1 ;  /* 0x0000000000017941 */ /* 0x000fea0003800000 */
.L_x_290:
        /* <DEDUP_REMOVED lines=9> */
.L_x_293:
[----:B------:R-:W-:Y:S05]  /*f270*/  BSYNC B1 ;  /* 0x0000000000017941 */ /* 0x000fea0003800000 */
.L_x_292:
[----:B-----5:R-:W-:Y:S01]  /*f280*/  LOP3.LUT R11, R3, 0xffffe000, RZ, 0xc0, !PT ;  /* 0xffffe000030b7812 */ /* 0x020fe200078ec0ff */
[----:B------:R-:W-:Y:S01]  /*f290*/  BSSY B1, `(.L_x_294) ;  /* 0x000000a000017945 */ /* 0x000fe20003800000 */
[----:B------:R-:W-:Y:S02]  /*f2a0*/  IADD3 R10, P3, R161, R8, RZ ;  /* 0x00000008a10a7210 */ /* 0x000fe40007f7e0ff */
[----:B------:R-:W-:Y:S01]  /*f2b0*/  ISETP.GT.AND P2, PT, R0, 0x9, P1 ;  /* 0x000000090000780c */ /* 0x000fe20000f44270 */
[----:B------:R-:W-:-:S04]  /*f2c0*/  FMUL R11, R11, R16 ;  /* 0x000000100b0b7220 */ /* 0x000fc80000400000 */
[----:B------:R-:W-:Y:S01]  /*f2d0*/  FFMA R15, R30, R2, R11 ;  /* 0x000000021e0f7223 */ /* 0x000fe2000000000b */
[----:B------:R-:W-:-:S04]  /*f2e0*/  IADD3.X R11, R160, R9, RZ, P3, !PT ;  /* 0x00000009a00b7210 */ /* 0x000fc80001ffe4ff */
[----:B------:R-:W-:-:S05]  /*f2f0*/  F2FP.TF32.F32.PACK_B R15, R15 ;  /* 0x0000000fff0f723e */ /* 0x000fca00024050ff */
[----:B------:R0:W-:Y:S01]  /*f300*/  @P4 STG.E desc[UR36][R10.64+0x20], R15 ;  /* 0x0000200f0a004986 */ /* 0x0001e2000c101924 */
[----:B------:R-:W-:Y:S05]  /*f310*/  @!P2 BRA `(.L_x_295) ;  /* 0x000000000004a947 */ /* 0x000fea0003800000 */
[----:B------:R0:W5:Y:S02]  /*f320*/  LDG.E.LTC128B R3, desc[UR36][R12.64+0x24] ;  /* 0x000024240c037981 */ /* 0x000164000c1e1920 */
.L_x_295:
[----:B------:R-:W-:Y:S05]  /*f330*/  BSYNC B1 ;  /* 0x0000000000017941 */ /* 0x000fea0003800000 */
.L_x_294:
[----:B0----5:R-:W-:Y:S01]  /*f340*/  LOP3.LUT R11, R3, 0xffffe000, RZ, 0xc0, !PT ;  /* 0xffffe000030b7812 */ /* 0x021fe200078ec0ff */
[----:B------:R-:W-:Y:S01]  /*f350*/  BSSY B1, `(.L_x_296) ;  /* 0x000000a000017945 */ /* 0x000fe20003800000 */
[----:B------:R-:W-:Y:S02]  /*f360*/  IADD3 R4, P3, P4, R161, R4, R163 ;  /* 0x00000004a1047210 */ /* 0x000fe40007c7e0a3 */
[----:B------:R-:W-:Y:S01]  /*f370*/  ISETP.GT.AND P5, PT, R0, 0x10, P0 ;  /* 0x000000100000780c */ /* 0x000fe200007a4270 */
[----:B------:R-:W-:Y:S01]  /*f380*/  FMUL R10, R11, R16 ;  /* 0x000000100b0a7220 */ /* 0x000fe20000400000 */
[----:B------:R-:W-:-:S03]  /*f390*/  IADD3.X R5, R160, R5, R165, P3, P4 ;  /* 0x00000005a0057210 */ /* 0x000fc60001fe84a5 */
[----:B------:R-:W-:-:S05]  /*f3a0*/  FFMA R31, R31, R2, R10 ;  /* 0x000000021f1f7223 */ /* 0x000fca000000000a */
[----:B------:R-:W-:-:S05]  /*f3b0*/  F2FP.TF32.F32.PACK_B R31, R31 ;  /* 0x0000001fff1f723e */ /* 0x000fca00024050ff */
[----:B------:R0:W-:Y:S01]  /*f3c0*/  @P2 STG.E desc[UR36][R4.64+0x24], R31 ;  /* 0x0000241f04002986 */ /* 0x0001e2000c101924 */
[----:B------:R-:W-:Y:S05]  /*f3d0*/  @!P5 BRA `(.L_x_297) ;  /* 0x000000000004d947 */ /* 0x000fea0003800000 */
[----:B------:R0:W5:Y:S02]  /*f3e0*/  LDG.E.LTC128B R3, desc[UR36][R6.64+0x40] ;  /* 0x0000402406037981 */ /* 0x000164000c1e1920 */
.L_x_297:
[----:B------:R-:W-:Y:S05]  /*f3f0*/  BSYNC B1 ;  /* 0x0000000000017941 */ /* 0x000fea0003800000 */
.L_x_296:
[----:B-----5:R-:W-:Y:S01]  /*f400*/  LOP3.LUT R11, R3, 0xffffe000, RZ, 0xc0, !PT ;  /* 0xffffe000030b7812 */ /* 0x020fe200078ec0ff */
        /* <DEDUP_REMOVED lines=8> */
.L_x_299:
[----:B------:R-:W-:Y:S05]  /*f490*/  BSYNC B1 ;  /* 0x0000000000017941 */ /* 0x000fea0003800000 */
.L_x_298:
        /* <DEDUP_REMOVED lines=9> */
.L_x_301:
[----:B------:R-:W-:Y:S05]  /*f530*/  BSYNC B1 ;  /* 0x0000000000017941 */ /* 0x000fea0003800000 */
.L_x_300:
        /* <DEDUP_REMOVED lines=9> */
.L_x_303:
[----:B------:R-:W-:Y:S05]  /*f5d0*/  BSYNC B1 ;  /* 0x0000000000017941 */ /* 0x000fea0003800000 */
.L_x_302:
        /* <DEDUP_REMOVED lines=9> */
.L_x_305:
[----:B------:R-:W-:Y:S05]  /*f670*/  BSYNC B1 ;  /* 0x0000000000017941 */ /* 0x000fea0003800000 */
.L_x_304:
        /* <DEDUP_REMOVED lines=9> */
.L_x_307:
[----:B------:R-:W-:Y:S05]  /*f710*/  BSYNC B1 ;  /* 0x0000000000017941 */ /* 0x000fea0003800000 */
.L_x_306:
        /* <DEDUP_REMOVED lines=9> */
.L_x_309:
[----:B------:R-:W-:Y:S05]  /*f7b0*/  BSYNC B1 ;  /* 0x0000000000017941 */ /* 0x000fea0003800000 */
.L_x_308:
        /* <DEDUP_REMOVED lines=9> */
.L_x_311:
[----:B------:R-:W-:Y:S05]  /*f850*/  BSYNC B1 ;  /* 0x0000000000017941 */ /* 0x000fea0003800000 */
.L_x_310:
        /* <DEDUP_REMOVED lines=9> */
.L_x_313:
[----:B------:R-:W-:Y:S05]  /*f8f0*/  BSYNC B1 ;  /* 0x0000000000017941 */ /* 0x000fea0003800000 */
.L_x_312:
        /* <DEDUP_REMOVED lines=9> */
.L_x_315:
[----:B------:R-:W-:Y:S05]  /*f990*/  BSYNC B1 ;  /* 0x0000000000017941 */ /* 0x000fea0003800000 */
.L_x_314:
        /* <DEDUP_REMOVED lines=9> */
.L_x_317:
[----:B------:R-:W-:Y:S05]  /*fa30*/  BSYNC B1 ;  /* 0x0000000000017941 */ /* 0x000fea0003800000 */
.L_x_316:
        /* <DEDUP_REMOVED lines=9> */
.L_x_319:
[----:B------:R-:W-:Y:S05]  /*fad0*/  BSYNC B1 ;  /* 0x0000000000017941 */ /* 0x000fea0003800000 */
.L_x_318:
        /* <DEDUP_REMOVED lines=9> */
.L_x_321:
[----:B------:R-:W-:Y:S05]  /*fb70*/  BSYNC B1 ;  /* 0x0000000000017941 */ /* 0x000fea0003800000 */
.L_x_320:
        /* <DEDUP_REMOVED lines=9> */
.L_x_323:
[----:B------:R-:W-:Y:S05]  /*fc10*/  BSYNC B1 ;  /* 0x0000000000017941 */ /* 0x000fea0003800000 */
.L_x_322:
        /* <DEDUP_REMOVED lines=9> */
.L_x_325:
[----:B------:R-:W-:Y:S05]  /*fcb0*/  BSYNC B1 ;  /* 0x0000000000017941 */ /* 0x000fea0003800000 */
.L_x_324:
        /* <DEDUP_REMOVED lines=9> */
.L_x_327:
[----:B------:R-:W-:Y:S05]  /*fd50*/  BSYNC B1 ;  /* 0x0000000000017941 */ /* 0x000fea0003800000 */
.L_x_326:
        /* <DEDUP_REMOVED lines=9> */
.L_x_329:
[----:B------:R-:W-:Y:S05]  /*fdf0*/  BSYNC B1 ;  /* 0x0000000000017941 */ /* 0x000fea0003800000 */
.L_x_328:
        /* <DEDUP_REMOVED lines=9> */
.L_x_331:
[----:B------:R-:W-:Y:S05]  /*fe90*/  BSYNC B1 ;  /* 0x0000000000017941 */ /* 0x000fea0003800000 */
.L_x_330:
        /* <DEDUP_REMOVED lines=9> */
.L_x_333:
[----:B------:R-:W-:Y:S05]  /*ff30*/  BSYNC B1 ;  /* 0x0000000000017941 */ /* 0x000fea0003800000 */
.L_x_332:
        /* <DEDUP_REMOVED lines=9> */
.L_x_335:
[----:B------:R-:W-:Y:S05]  /*ffd0*/  BSYNC B1 ;  /* 0x0000000000017941 */ /* 0x000fea0003800000 */
.L_x_334:
        /* <DEDUP_REMOVED lines=9> */
.L_x_337:
[----:B------:R-:W-:Y:S05]  /*10070*/  BSYNC B1 ;  /* 0x0000000000017941 */ /* 0x000fea0003800000 */
.L_x_336:
        /* <DEDUP_REMOVED lines=9> */
.L_x_339:
[----:B------:R-:W-:Y:S05]  /*10110*/  BSYNC B1 ;  /* 0x0000000000017941 */ /* 0x000fea0003800000 */
.L_x_338:
        /* <DEDUP_REMOVED lines=9> */
.L_x_341:
[----:B------:R-:W-:Y:S05]  /*101b0*/  BSYNC B1 ;  /* 0x0000000000017941 */ /* 0x000fea0003800000 */
.L_x_340:
        /* <DEDUP_REMOVED lines=9> */
.L_x_343:
[----:B------:R-:W-:Y:S05]  /*10250*/  BSYNC B1 ;  /* 0x0000000000017941 */ /* 0x000fea0003800000 */
.L_x_342:
        /* <DEDUP_REMOVED lines=9> */
.L_x_345:
[----:B------:R-:W-:Y:S05]  /*102f0*/  BSYNC B1 ;  /* 0x0000000000017941 */ /* 0x000fea0003800000 */
.L_x_344:
        /* <DEDUP_REMOVED lines=9> */
.L_x_347:
[----:B------:R-:W-:Y:S05]  /*10390*/  BSYNC B1 ;  /* 0x0000000000017941 */ /* 0x000fea0003800000 */
.L_x_346:
        /* <DEDUP_REMOVED lines=9> */
.L_x_349:
[----:B------:R-:W-:Y:S05]  /*10430*/  BSYNC B1 ;  /* 0x0000000000017941 */ /* 0x000fea0003800000 */
.L_x_348:
        /* <DEDUP_REMOVED lines=9> */
.L_x_351:
[----:B------:R-:W-:Y:S05]  /*104d0*/  BSYNC B1 ;  /* 0x0000000000017941 */ /* 0x000fea0003800000 */
.L_x_350:
        /* <DEDUP_REMOVED lines=9> */
.L_x_353:
[----:B------:R-:W-:Y:S05]  /*10570*/  BSYNC B1 ;  /* 0x0000000000017941 */ /* 0x000fea0003800000 */
.L_x_352:
        /* <DEDUP_REMOVED lines=9> */
.L_x_355:
[----:B------:R-:W-:Y:S05]  /*10610*/  BSYNC B1 ;  /* 0x0000000000017941 */ /* 0x000fea0003800000 */
.L_x_354:
        /* <DEDUP_REMOVED lines=9> */
.L_x_357:
[----:B------:R-:W-:Y:S05]  /*106b0*/  BSYNC B1 ;  /* 0x0000000000017941 */ /* 0x000fea0003800000 */
.L_x_356:
        /* <DEDUP_REMOVED lines=9> */
.L_x_359:
[----:B------:R-:W-:Y:S05]  /*10750*/  BSYNC B1 ;  /* 0x0000000000017941 */ /* 0x000fea0003800000 */
.L_x_358:
        /* <DEDUP_REMOVED lines=9> */
.L_x_361:
[----:B------:R-:W-:Y:S05]  /*107f0*/  BSYNC B1 ;  /* 0x0000000000017941 */ /* 0x000fea0003800000 */
.L_x_360:
        /* <DEDUP_REMOVED lines=9> */
.L_x_363:
[----:B------:R-:W-:Y:S05]  /*10890*/  BSYNC B1 ;  /* 0x0000000000017941 */ /* 0x000fea0003800000 */
.L_x_362:
        /* <DEDUP_REMOVED lines=9> */
.L_x_365:
[----:B------:R-:W-:Y:S05]  /*10930*/  BSYNC B1 ;  /* 0x0000000000017941 */ /* 0x000fea0003800000 */
.L_x_364:
        /* <DEDUP_REMOVED lines=9> */
.L_x_367:
[----:B------:R-:W-:Y:S05]  /*109d0*/  BSYNC B1 ;  /* 0x0000000000017941 */ /* 0x000fea0003800000 */
.L_x_366:
        /* <DEDUP_REMOVED lines=9> */
.L_x_369:
[----:B------:R-:W-:Y:S05]  /*10a70*/  BSYNC B1 ;  /* 0x0000000000017941 */ /* 0x000fea0003800000 */
.L_x_368:
        /* <DEDUP_REMOVED lines=9> */
.L_x_371:
[----:B------:R-:W-:Y:S05]  /*10b10*/  BSYNC B1 ;  /* 0x0000000000017941 */ /* 0x000fea0003800000 */
.L_x_370:
        /* <DEDUP_REMOVED lines=9> */
.L_x_373:
[----:B------:R-:W-:Y:S05]  /*10bb0*/  BSYNC B1 ;  /* 0x0000000000017941 */ /* 0x000fea0003800000 */
.L_x_372:
        /* <DEDUP_REMOVED lines=9> */
.L_x_375:
[----:B------:R-:W-:Y:S05]  /*10c50*/  BSYNC B1 ;  /* 0x0000000000017941 */ /* 0x000fea0003800000 */
.L_x_374:
        /* <DEDUP_REMOVED lines=9> */
.L_x_377:
[----:B------:R-:W-:Y:S05]  /*10cf0*/  BSYNC B1 ;  /* 0x0000000000017941 */ /* 0x000fea0003800000 */
.L_x_376:
        /* <DEDUP_REMOVED lines=9> */
.L_x_379:
[----:B------:R-:W-:Y:S05]  /*10d90*/  BSYNC B1 ;  /* 0x0000000000017941 */ /* 0x000fea0003800000 */
.L_x_378:
        /* <DEDUP_REMOVED lines=9> */
.L_x_381:
[----:B------:R-:W-:Y:S05]  /*10e30*/  BSYNC B1 ;  /* 0x0000000000017941 */ /* 0x000fea0003800000 */
.L_x_380:
        /* <DEDUP_REMOVED lines=9> */
.L_x_383:
[----:B------:R-:W-:Y:S05]  /*10ed0*/  BSYNC B1 ;  /* 0x0000000000017941 */ /* 0x000fea0003800000 */
.L_x_382:
        /* <DEDUP_REMOVED lines=9> */
.L_x_385:
[----:B------:R-:W-:Y:S05]  /*10f70*/  BSYNC B1 ;  /* 0x0000000000017941 */ /* 0x000fea0003800000 */
.L_x_384:
        /* <DEDUP_REMOVED lines=9> */
.L_x_387:
[----:B------:R-:W-:Y:S05]  /*11010*/  BSYNC B1 ;  /* 0x0000000000017941 */ /* 0x000fea0003800000 */
.L_x_386:
        /* <DEDUP_REMOVED lines=9> */
.L_x_389:
[----:B------:R-:W-:Y:S05]  /*110b0*/  BSYNC B1 ;  /* 0x0000000000017941 */ /* 0x000fea0003800000 */
.L_x_388:
        /* <DEDUP_REMOVED lines=9> */
.L_x_391:
[----:B------:R-:W-:Y:S05]  /*11150*/  BSYNC B1 ;  /* 0x0000000000017941 */ /* 0x000fea0003800000 */
.L_x_390:
        /* <DEDUP_REMOVED lines=9> */
.L_x_393:
[----:B------:R-:W-:Y:S05]  /*111f0*/  BSYNC B1 ;  /* 0x0000000000017941 */ /* 0x000fea0003800000 */
.L_x_392:
        /* <DEDUP_REMOVED lines=9> */
.L_x_395:
[----:B------:R-:W-:Y:S05]  /*11290*/  BSYNC B1 ;  /* 0x0000000000017941 */ /* 0x000fea0003800000 */
.L_x_394:
        /* <DEDUP_REMOVED lines=9> */
.L_x_397:
[----:B------:R-:W-:Y:S05]  /*11330*/  BSYNC B1 ;  /* 0x0000000000017941 */ /* 0x000fea0003800000 */
.L_x_396:
        /* <DEDUP_REMOVED lines=9> */
.L_x_399:
[----:B------:R-:W-:Y:S05]  /*113d0*/  BSYNC B1 ;  /* 0x0000000000017941 */ /* 0x000fea0003800000 */
.L_x_398:
        /* <DEDUP_REMOVED lines=9> */
.L_x_401:
[----:B------:R-:W-:Y:S05]  /*11470*/  BSYNC B1 ;  /* 0x0000000000017941 */ /* 0x000fea0003800000 */
.L_x_400:
        /* <DEDUP_REMOVED lines=9> */
.L_x_403:
[----:B------:R-:W-:Y:S05]  /*11510*/  BSYNC B1 ;  /* 0x0000000000017941 */ /* 0x000fea0003800000 */
.L_x_402:
        /* <DEDUP_REMOVED lines=9> */
.L_x_405:
[----:B------:R-:W-:Y:S05]  /*115b0*/  BSYNC B1 ;  /* 0x0000000000017941 */ /* 0x000fea0003800000 */
.L_x_404:
        /* <DEDUP_REMOVED lines=9> */
.L_x_407:
[----:B------:R-:W-:Y:S05]  /*11650*/  BSYNC B1 ;  /* 0x0000000000017941 */ /* 0x000fea0003800000 */
.L_x_406:
        /* <DEDUP_REMOVED lines=9> */
.L_x_409:
[----:B------:R-:W-:Y:S05]  /*116f0*/  BSYNC B1 ;  /* 0x0000000000017941 */ /* 0x000fea0003800000 */
.L_x_408:
        /* <DEDUP_REMOVED lines=9> */
.L_x_411:
[----:B------:R-:W-:Y:S05]  /*11790*/  BSYNC B1 ;  /* 0x0000000000017941 */ /* 0x000fea0003800000 */
.L_x_410:
        /* <DEDUP_REMOVED lines=9> */
.L_x_413:
[----:B------:R-:W-:Y:S05]  /*11830*/  BSYNC B1 ;  /* 0x0000000000017941 */ /* 0x000fea0003800000 */
.L_x_412:
        /* <DEDUP_REMOVED lines=9> */
.L_x_415:
[----:B------:R-:W-:Y:S05]  /*118d0*/  BSYNC B1 ;  /* 0x0000000000017941 */ /* 0x000fea0003800000 */
.L_x_414:
        /* <DEDUP_REMOVED lines=9> */
.L_x_417:
[----:B------:R-:W-:Y:S05]  /*11970*/  BSYNC B1 ;  /* 0x0000000000017941 */ /* 0x000fea0003800000 */
.L_x_416:
        /* <DEDUP_REMOVED lines=9> */
.L_x_419:
[----:B------:R-:W-:Y:S05]  /*11a10*/  BSYNC B1 ;  /* 0x0000000000017941 */ /* 0x000fea0003800000 */
.L_x_418:
        /* <DEDUP_REMOVED lines=9> */
.L_x_421:
[----:B------:R-:W-:Y:S05]  /*11ab0*/  BSYNC B1 ;  /* 0x0000000000017941 */ /* 0x000fea0003800000 */
.L_x_420:
        /* <DEDUP_REMOVED lines=9> */
.L_x_423:
[----:B------:R-:W-:Y:S05]  /*11b50*/  BSYNC B1 ;  /* 0x0000000000017941 */ /* 0x000fea0003800000 */
.L_x_422:
        /* <DEDUP_REMOVED lines=9> */
.L_x_425:
[----:B------:R-:W-:Y:S05]  /*11bf0*/  BSYNC B1 ;  /* 0x0000000000017941 */ /* 0x000fea0003800000 */
.L_x_424:
        /* <DEDUP_REMOVED lines=9> */
.L_x_427:
[----:B------:R-:W-:Y:S05]  /*11c90*/  BSYNC B1 ;  /* 0x0000000000017941 */ /* 0x000fea0003800000 */
.L_x_426:
        /* <DEDUP_REMOVED lines=9> */
.L_x_429:
[----:B------:R-:W-:Y:S05]  /*11d30*/  BSYNC B1 ;  /* 0x0000000000017941 */ /* 0x000fea0003800000 */
.L_x_428:
        /* <DEDUP_REMOVED lines=9> */
.L_x_431:
[----:B------:R-:W-:Y:S05]  /*11dd0*/  BSYNC B1 ;  /* 0x0000000000017941 */ /* 0x000fea0003800000 */
.L_x_430:
        /* <DEDUP_REMOVED lines=9> */
.L_x_433:
[----:B------:R-:W-:Y:S05]  /*11e70*/  BSYNC B1 ;  /* 0x0000000000017941 */ /* 0x000fea0003800000 */
.L_x_432:
        /* <DEDUP_REMOVED lines=9> */
.L_x_435:
[----:B------:R-:W-:Y:S05]  /*11f10*/  BSYNC B1 ;  /* 0x0000000000017941 */ /* 0x000fea0003800000 */
.L_x_434:
        /* <DEDUP_REMOVED lines=9> */
.L_x_437:
[----:B------:R-:W-:Y:S05]  /*11fb0*/  BSYNC B1 ;  /* 0x0000000000017941 */ /* 0x000fea0003800000 */
.L_x_436:
        /* <DEDUP_REMOVED lines=9> */
.L_x_439:
[----:B------:R-:W-:Y:S05]  /*12050*/  BSYNC B1 ;  /* 0x0000000000017941 */ /* 0x000fea0003800000 */
.L_x_438:
        /* <DEDUP_REMOVED lines=9> */
.L_x_441:
[----:B------:R-:W-:Y:S05]  /*120f0*/  BSYNC B1 ;  /* 0x0000000000017941 */ /* 0x000fea0003800000 */
.L_x_440:
        /* <DEDUP_REMOVED lines=9> */
.L_x_443:
[----:B------:R-:W-:Y:S05]  /*12190*/  BSYNC B1 ;  /* 0x0000000000017941 */ /* 0x000fea0003800000 */
.L_x_442:
        /* <DEDUP_REMOVED lines=9> */
.L_x_445:
[----:B------:R-:W-:Y:S05]  /*12230*/  BSYNC B1 ;  /* 0x0000000000017941 */ /* 0x000fea0003800000 */
.L_x_444:
        /* <DEDUP_REMOVED lines=9> */
.L_x_447:
[----:B------:R-:W-:Y:S05]  /*122d0*/  BSYNC B1 ;  /* 0x0000000000017941 */ /* 0x000fea0003800000 */
.L_x_446:
        /* <DEDUP_REMOVED lines=9> */
.L_x_449:
[----:B------:R-:W-:Y:S05]  /*12370*/  BSYNC B1 ;  /* 0x0000000000017941 */ /* 0x000fea0003800000 */
.L_x_448:
        /* <DEDUP_REMOVED lines=9> */
.L_x_451:
[----:B------:R-:W-:Y:S05]  /*12410*/  BSYNC B1 ;  /* 0x0000000000017941 */ /* 0x000fea0003800000 */
.L_x_450:
        /* <DEDUP_REMOVED lines=9> */
.L_x_453:
[----:B------:R-:W-:Y:S05]  /*124b0*/  BSYNC B1 ;  /* 0x0000000000017941 */ /* 0x000fea0003800000 */
.L_x_452:
        /* <DEDUP_REMOVED lines=9> */
.L_x_455:
[----:B------:R-:W-:Y:S05]  /*12550*/  BSYNC B1 ;  /* 0x0000000000017941 */ /* 0x000fea0003800000 */
.L_x_454:
        /* <DEDUP_REMOVED lines=9> */
.L_x_457:
[----:B------:R-:W-:Y:S05]  /*125f0*/  BSYNC B1 ;  /* 0x0000000000017941 */ /* 0x000fea0003800000 */
.L_x_456:
        /* <DEDUP_REMOVED lines=9> */
.L_x_459:
[----:B------:R-:W-:Y:S05]  /*12690*/  BSYNC B1 ;  /* 0x0000000000017941 */ /* 0x000fea0003800000 */
.L_x_458:
        /* <DEDUP_REMOVED lines=9> */
.L_x_461:
[----:B------:R-:W-:Y:S05]  /*12730*/  BSYNC B1 ;  /* 0x0000000000017941 */ /* 0x000fea0003800000 */
.L_x_460:
        /* <DEDUP_REMOVED lines=9> */
.L_x_463:
[----:B------:R-:W-:Y:S05]  /*127d0*/  BSYNC B1 ;  /* 0x0000000000017941 */ /* 0x000fea0003800000 */
.L_x_462:
        /* <DEDUP_REMOVED lines=9> */
.L_x_465:
[----:B------:R-:W-:Y:S05]  /*12870*/  BSYNC B1 ;  /* 0x0000000000017941 */ /* 0x000fea0003800000 */
.L_x_464:
        /* <DEDUP_REMOVED lines=9> */
.L_x_467:
[----:B------:R-:W-:Y:S05]  /*12910*/  BSYNC B1 ;  /* 0x0000000000017941 */ /* 0x000fea0003800000 */
.L_x_466:
        /* <DEDUP_REMOVED lines=9> */
.L_x_469:
[----:B------:R-:W-:Y:S05]  /*129b0*/  BSYNC B1 ;  /* 0x0000000000017941 */ /* 0x000fea0003800000 */
.L_x_468:
        /* <DEDUP_REMOVED lines=9> */
.L_x_471:
[----:B------:R-:W-:Y:S05]  /*12a50*/  BSYNC B1 ;  /* 0x0000000000017941 */ /* 0x000fea0003800000 */
.L_x_470:
        /* <DEDUP_REMOVED lines=9> */
.L_x_473:
[----:B------:R-:W-:Y:S05]  /*12af0*/  BSYNC B1 ;  /* 0x0000000000017941 */ /* 0x000fea0003800000 */
.L_x_472:
        /* <DEDUP_REMOVED lines=9> */
.L_x_475:
[----:B------:R-:W-:Y:S05]  /*12b90*/  BSYNC B1 ;  /* 0x0000000000017941 */ /* 0x000fea0003800000 */
.L_x_474:
        /* <DEDUP_REMOVED lines=9> */
.L_x_477:
[----:B------:R-:W-:Y:S05]  /*12c30*/  BSYNC B1 ;  /* 0x0000000000017941 */ /* 0x000fea0003800000 */
.L_x_476:
        /* <DEDUP_REMOVED lines=9> */
.L_x_479:
[----:B------:R-:W-:Y:S05]  /*12cd0*/  BSYNC B1 ;  /* 0x0000000000017941 */ /* 0x000fea0003800000 */
.L_x_478:
        /* <DEDUP_REMOVED lines=9> */
.L_x_481:
[----:B------:R-:W-:Y:S05]  /*12d70*/  BSYNC B1 ;  /* 0x0000000000017941 */ /* 0x000fea0003800000 */
.L_x_480:
        /* <DEDUP_REMOVED lines=9> */
.L_x_483:
[----:B------:R-:W-:Y:S05]  /*12e10*/  BSYNC B1 ;  /* 0x0000000000017941 */ /* 0x000fea0003800000 */
.L_x_482:
        /* <DEDUP_REMOVED lines=9> */
.L_x_485:
[----:B------:R-:W-:Y:S05]  /*12eb0*/  BSYNC B1 ;  /* 0x0000000000017941 */ /* 0x000fea0003800000 */
.L_x_484:
        /* <DEDUP_REMOVED lines=9> */
.L_x_487:
[----:B------:R-:W-:Y:S05]  /*12f50*/  BSYNC B1 ;  /* 0x0000000000017941 */ /* 0x000fea0003800000 */
.L_x_486:
        /* <DEDUP_REMOVED lines=9> */
.L_x_489:
[----:B------:R-:W-:Y:S05]  /*12ff0*/  BSYNC B1 ;  /* 0x0000000000017941 */ /* 0x000fea0003800000 */
.L_x_488:
        /* <DEDUP_REMOVED lines=9> */
.L_x_491:
[----:B------:R-:W-:Y:S05]  /*13090*/  BSYNC B1 ;  /* 0x0000000000017941 */ /* 0x000fea0003800000 */
.L_x_490:
        /* <DEDUP_REMOVED lines=9> */
.L_x_493:
[----:B------:R-:W-:Y:S05]  /*13130*/  BSYNC B1 ;  /* 0x0000000000017941 */ /* 0x000fea0003800000 */
.L_x_492:
        /* <DEDUP_REMOVED lines=9> */
.L_x_495:
[----:B------:R-:W-:Y:S05]  /*131d0*/  BSYNC B1 ;  /* 0x0000000000017941 */ /* 0x000fea0003800000 */
.L_x_494:
        /* <DEDUP_REMOVED lines=9> */
.L_x_497:
[----:B------:R-:W-:Y:S05]  /*13270*/  BSYNC B1 ;  /* 0x0000000000017941 */ /* 0x000fea0003800000 */
.L_x_496:
        /* <DEDUP_REMOVED lines=9> */
.L_x_499:
[----:B------:R-:W-:Y:S05]  /*13310*/  BSYNC B1 ;  /* 0x0000000000017941 */ /* 0x000fea0003800000 */
.L_x_498:
        /* <DEDUP_REMOVED lines=9> */
.L_x_501:
[----:B------:R-:W-:Y:S05]  /*133b0*/  BSYNC B1 ;  /* 0x0000000000017941 */ /* 0x000fea0003800000 */
.L_x_500:
        /* <DEDUP_REMOVED lines=9> */
.L_x_503:
[----:B------:R-:W-:Y:S05]  /*13450*/  BSYNC B1 ;  /* 0x0000000000017941 */ /* 0x000fea0003800000 */
.L_x_502:
        /* <DEDUP_REMOVED lines=9> */
.L_x_505:
[----:B------:R-:W-:Y:S05]  /*134f0*/  BSYNC B1 ;  /* 0x0000000000017941 */ /* 0x000fea0003800000 */
.L_x_504:
        /* <DEDUP_REMOVED lines=9> */
.L_x_507:
[----:B------:R-:W-:Y:S05]  /*13590*/  BSYNC B1 ;  /* 0x0000000000017941 */ /* 0x000fea0003800000 */
.L_x_506:
        /* <DEDUP_REMOVED lines=9> */
.L_x_509:
[----:B------:R-:W-:Y:S05]  /*13630*/  BSYNC B1 ;  /* 0x0000000000017941 */ /* 0x000fea0003800000 */
.L_x_508:
        /* <DEDUP_REMOVED lines=9> */
.L_x_511:
[----:B------:R-:W-:Y:S05]  /*136d0*/  BSYNC B1 ;  /* 0x0000000000017941 */ /* 0x000fea0003800000 */
.L_x_510:
        /* <DEDUP_REMOVED lines=9> */
.L_x_513:
[----:B------:R-:W-:Y:S05]  /*13770*/  BSYNC B1 ;  /* 0x0000000000017941 */ /* 0x000fea0003800000 */
.L_x_512:
        /* <DEDUP_REMOVED lines=9> */
.L_x_515:
[----:B------:R-:W-:Y:S05]  /*13810*/  BSYNC B1 ;  /* 0x0000000000017941 */ /* 0x000fea0003800000 */
.L_x_514:
        /* <DEDUP_REMOVED lines=9> */
.L_x_517:
[----:B------:R-:W-:Y:S05]  /*138b0*/  BSYNC B1 ;  /* 0x0000000000017941 */ /* 0x000fea0003800000 */
.L_x_516:
        /* <DEDUP_REMOVED lines=9> */
.L_x_519:
[----:B------:R-:W-:Y:S05]  /*13950*/  BSYNC B1 ;  /* 0x0000000000017941 */ /* 0x000fea0003800000 */
.L_x_518:
        /* <DEDUP_REMOVED lines=9> */
.L_x_521:
[----:B------:R-:W-:Y:S05]  /*139f0*/  BSYNC B1 ;  /* 0x0000000000017941 */ /* 0x000fea0003800000 */
.L_x_520:
        /* <DEDUP_REMOVED lines=9> */
.L_x_523:
[----:B------:R-:W-:Y:S05]  /*13a90*/  BSYNC B1 ;  /* 0x0000000000017941 */ /* 0x000fea0003800000 */
.L_x_522:
        /* <DEDUP_REMOVED lines=9> */
.L_x_525:
[----:B------:R-:W-:Y:S05]  /*13b30*/  BSYNC B1 ;  /* 0x0000000000017941 */ /* 0x000fea0003800000 */
.L_x_524:
        /* <DEDUP_REMOVED lines=9> */
.L_x_527:
[----:B------:R-:W-:Y:S05]  /*13bd0*/  BSYNC B1 ;  /* 0x0000000000017941 */ /* 0x000fea0003800000 */
.L_x_526:
        /* <DEDUP_REMOVED lines=9> */
.L_x_529:
[----:B------:R-:W-:Y:S05]  /*13c70*/  BSYNC B1 ;  /* 0x0000000000017941 */ /* 0x000fea0003800000 */
.L_x_528:
        /* <DEDUP_REMOVED lines=9> */
.L_x_531:
[----:B------:R-:W-:Y:S05]  /*13d10*/  BSYNC B1 ;  /* 0x0000000000017941 */ /* 0x000fea0003800000 */
.L_x_530:
[----:B01--45:R-:W-:Y:S01]  /*13d20*/  LOP3.LUT R7, R3, 0xffffe000, RZ, 0xc0, !PT ;  /* 0xffffe00003077812 */ /* 0x033fe200078ec0ff */
        /* <DEDUP_REMOVED lines=8> */
.L_x_533:
[----:B------:R-:W-:Y:S05]  /*13db0*/  BSYNC B1 ;  /* 0x0000000000017941 */ /* 0x000fea0003800000 */
.L_x_532:
        /* <DEDUP_REMOVED lines=9> */
.L_x_535:
[----:B------:R-:W-:Y:S05]  /*13e50*/  BSYNC B1 ;  /* 0x0000000000017941 */ /* 0x000fea0003800000 */
.L_x_534:
[----:B------:R-:W-:Y:S05]  /*13e60*/  @!P1 BRA `(.L_x_536) ;  /* 0x00000050004c9947 */ /* 0x000fea0003800000 */
[----:B-----5:R-:W-:-:S05]  /*13e70*/  LOP3.LUT R3, R3, 0xffffe000, RZ, 0xc0, !PT ;  /* 0xffffe00003037812 */ /* 0x020fca00078ec0ff */
[----:B------:R-:W-:-:S04]  /*13e80*/  FMUL R0, R3, R16 ;  /* 0x0000001003007220 */ /* 0x000fc80000400000 */
[----:B------:R-:W-:-:S05]  /*13e90*/  FFMA R151, R151, R2, R0 ;  /* 0x0000000297977223 */ /* 0x000fca0000000000 */
[----:B------:R-:W-:-:S05]  /*13ea0*/  F2FP.TF32.F32.PACK_B R151, R151 ;  /* 0x00000097ff97723e */ /* 0x000fca00024050ff */
[----:B------:R0:W-:Y:S01]  /*13eb0*/  STG.E desc[UR36][R4.64+0x3e4], R151 ;  /* 0x0003e49704007986 */ /* 0x0001e2000c101924 */
[----:B------:R-:W-:Y:S05]  /*13ec0*/  BRA `(.L_x_536) ;  /* 0x0000005000347947 */ /* 0x000fea0003800000 */
.L_x_29:
[----:B------:R-:W2:Y:S01]  /*13ed0*/  LDL.LU R3, [R1] ;  /* 0x0000000001037983 */ /* 0x000ea20000300800 */
[----:B------:R-:W-:-:S03]  /*13ee0*/  ULDC.64 UR4, c[0x0][0x5c0] ;  /* 0x0001700000047ab9 */ /* 0x000fc60000000a00 */
[----:B------:R-:W3:Y:S04]  /*13ef0*/  LDL.LU R9, [R1+0x8] ;  /* 0x0000080001097983 */ /* 0x000ee80000300800 */
[----:B------:R-:W4:Y:S04]  /*13f00*/  LDL.LU R8, [R1+0x54] ;  /* 0x0000540001087983 */ /* 0x000f280000300800 */
[----:B------:R-:W5:Y:S04]  /*13f10*/  LDL.LU R235, [R1+0x8c] ;  /* 0x00008c0001eb7983 */ /* 0x000f680000300800 */
        /* <DEDUP_REMOVED lines=91> */
[----:B------:R-:W5:Y:S01]  /*144d0*/  LDL.LU R12, [R1+0x1fc] ;  /* 0x0001fc00010c7983 */ /* 0x000f620000300800 */
[----:B--2---:R-:W-:Y:S01]  /*144e0*/  FMUL R3, R3, R2 ;  /* 0x0000000203037220 */ /* 0x004fe20000400000 */
[----:B------:R-:W-:-:S02]  /*144f0*/  LEA R4, P0, R6, UR4, 0x2 ;  /* 0x0000000406047c11 */ /* 0x000fc4000f8010ff */
[----:B------:R-:W2:Y:S02]  /*14500*/  LDL.LU R7, [R1+0x4] ;  /* 0x0000040001077983 */ /* 0x000ea40000300800 */
[----:B------:R-:W-:Y:S02]  /*14510*/  LEA.HI.X R5, R6, UR5, R10, 0x2, P0 ;  /* 0x0000000506057c11 */ /* 0x000fe400080f140a */
[----:B------:R-:W-:Y:S01]  /*14520*/  F2FP.TF32.F32.PACK_B R3, R3 ;  /* 0x00000003ff03723e */ /* 0x000fe200024050ff */
[----:B------:R-:W5:Y:S01]  /*14530*/  LDL.LU R10, [R1+0x5c] ;  /* 0x00005c00010a7983 */ /* 0x000f620000300800 */
[----:B------:R-:W-:-:S03]  /*14540*/  ISETP.GT.AND P0, PT, R0, 0x1, P3 ;  /* 0x000000010000780c */ /* 0x000fc60001f04270 */
[----:B------:R2:W-:Y:S01]  /*14550*/  @P1 STG.E desc[UR36][R4.64], R3 ;  /* 0x0000000304001986 */ /* 0x0005e2000c101924 */
[----:B------:R-:W-:Y:S01]  /*14560*/  ISETP.GT.AND P2, PT, R158, 0x8, PT ;  /* 0x000000089e00780c */ /* 0x000fe20003f44270 */
[----:B--2---:R-:W-:-:S05]  /*14570*/  FMUL R3, R7, R2 ;  /* 0x0000000207037220 */ /* 0x004fca0000400000 */
[----:B------:R-:W-:-:S05]  /*14580*/  F2FP.TF32.F32.PACK_B R3, R3 ;  /* 0x00000003ff03723e */ /* 0x000fca00024050ff */
[----:B------:R0:W-:Y:S04]  /*14590*/  @P0 STG.E desc[UR36][R4.64+0x4], R3 ;  /* 0x0000040304000986 */ /* 0x0001e8000c101924 */
[----:B0-----:R-:W2:Y:S01]  /*145a0*/  LDL.LU R3, [R1+0xc] ;  /* 0x00000c0001037983 */ /* 0x001ea20000300800 */
[----:B------:R-:W-:Y:S01]  /*145b0*/  USHF.L.U32 UR5, UR8, 0x5, URZ ;  /* 0x0000000508057899 */ /* 0x000fe2000800063f */
[----:B------:R-:W-:Y:S01]  /*145c0*/  ISETP.GT.AND P0, PT, R0, RZ, P2 ;  /* 0x000000ff0000720c */ /* 0x000fe20001704270 */
[----:B------:R-:W-:Y:S01]  /*145d0*/  USHF.L.U64.HI UR4, UR8, 0x5, UR9 ;  /* 0x0000000508047899 */ /* 0x000fe20008010209 */
[----:B---3--:R-:W-:-:S03]  /*145e0*/  FMUL R9, R9, R2 ;  /* 0x0000000209097220 */ /* 0x008fc60000400000 */
[----:B------:R-:W-:Y:S02]  /*145f0*/  IADD3 R6, P1, R4, UR5, RZ ;  /* 0x0000000504067c10 */ /* 0x000fe4000ff3e0ff */
[----:B------:R-:W-:Y:S02]  /*14600*/  F2FP.TF32.F32.PACK_B R9, R9 ;  /* 0x00000009ff09723e */ /* 0x000fe400024050ff */
[----:B------:R-:W-:-:S05]  /*14610*/  IADD3.X R7, R5, UR4, RZ, P1, !PT ;  /* 0x0000000405077c10 */ /* 0x000fca0008ffe4ff */
[----:B------:R0:W-:Y:S01]  /*14620*/  @P0 STG.E desc[UR36][R6.64], R9 ;  /* 0x0000000906000986 */ /* 0x0001e2000c101924 */
[----:B------:R-:W-:-:S03]  /*14630*/  ISETP.GT.AND P0, PT, R0, 0x1, P2 ;  /* 0x000000010000780c */ /* 0x000fc60001704270 */
[----:B0-----:R-:W3:Y:S01]  /*14640*/  LDL.LU R9, [R1+0x60] ;  /* 0x0000600001097983 */ /* 0x001ee20000300800 */
[----:B--2---:R-:W-:-:S05]  /*14650*/  FMUL R3, R3, R2 ;  /* 0x0000000203037220 */ /* 0x004fca0000400000 */
[----:B------:R-:W-:-:S05]  /*14660*/  F2FP.TF32.F32.PACK_B R3, R3 ;  /* 0x00000003ff03723e */ /* 0x000fca00024050ff */
[----:B------:R0:W-:Y:S04]  /*14670*/  @P0 STG.E desc[UR36][R6.64+0x4], R3 ;  /* 0x0000040306000986 */ /* 0x0001e8000c101924 */
[----:B0-----:R-:W2:Y:S01]  /*14680*/  LDL.LU R3, [R1+0x10] ;  /* 0x0000100001037983 */ /* 0x001ea20000300800 */
[----:B------:R-:W-:Y:S01]  /*14690*/  ISETP.GT.AND P0, PT, R0, 0x8, P3 ;  /* 0x000000080000780c */ /* 0x000fe20001f04270 */
[----:B--2---:R-:W-:-:S05]  /*146a0*/  FMUL R3, R3, R2 ;  /* 0x0000000203037220 */ /* 0x004fca0000400000 */
[----:B------:R-:W-:-:S07]  /*146b0*/  F2FP.TF32.F32.PACK_B R3, R3 ;  /* 0x00000003ff03723e */ /* 0x000fce00024050ff */
        /* <DEDUP_REMOVED lines=82> */
[C---:B------:R-:W-:Y:S02]  /*14be0*/  ISETP.GT.AND P1, PT, R0.reuse, 0x29, P3 ;  /* 0x000000290000780c */ /* 0x040fe40001f24270 */
[----:B------:R-:W-:Y:S01]  /*14bf0*/  ISETP.GT.AND P0, PT, R0, 0x28, P2 ;  /* 0x000000280000780c */ /* 0x000fe20001704270 */
[----:B----4-:R-:W-:-:S05]  /*14c00*/  FMUL R8, R8, R2 ;  /* 0x0000000208087220 */ /* 0x010fca0000400000 */
[----:B------:R-:W-:-:S05]  /*14c10*/  F2FP.TF32.F32.PACK_B R8, R8 ;  /* 0x00000008ff08723e */ /* 0x000fca00024050ff */
[----:B------:R0:W-:Y:S04]  /*14c20*/  @P1 STG.E desc[UR36][R4.64+0xa4], R8 ;  /* 0x0000a40804001986 */ /* 0x0001e8000c101924 */
[----:B0-----:R-:W4:Y:S01]  /*14c30*/  LDL.LU R8, [R1+0x68] ;  /* 0x0000680001087983 */ /* 0x001f220000300800 */
[----:B--2---:R-:W-:-:S05]  /*14c40*/  FMUL R3, R3, R2 ;  /* 0x0000000203037220 */ /* 0x004fca0000400000 */
[----:B------:R-:W-:-:S05]  /*14c50*/  F2FP.TF32.F32.PACK_B R3, R3 ;  /* 0x00000003ff03723e */ /* 0x000fca00024050ff */
[----:B------:R0:W-:Y:S04]  /*14c60*/  @P0 STG.E desc[UR36][R6.64+0xa0], R3 ;  /* 0x0000a00306000986 */ /* 0x0001e8000c101924 */
[----:B0-----:R-:W2:Y:S01]  /*14c70*/  LDL.LU R3, [R1+0x64] ;  /* 0x0000640001037983 */ /* 0x001ea20000300800 */
[C---:B------:R-:W-:Y:S02]  /*14c80*/  ISETP.GT.AND P1, PT, R0.reuse, 0x29, P2 ;  /* 0x000000290000780c */ /* 0x040fe40001724270 */
[----:B------:R-:W-:Y:S01]  /*14c90*/  ISETP.GT.AND P4, PT, R0, 0x30, P3 ;  /* 0x000000300000780c */ /* 0x000fe20001f84270 */
[-C--:B-----5:R-:W-:Y:S01]  /*14ca0*/  FMUL R10, R10, R2.reuse ;  /* 0x000000020a0a7220 */ /* 0x0a0fe20000400000 */
[C---:B------:R-:W-:Y:S01]  /*14cb0*/  ISETP.GT.AND P5, PT, R0.reuse, 0x31, P3 ;  /* 0x000000310000780c */ /* 0x040fe20001fa4270 */
[-C--:B---3--:R-:W-:Y:S01]  /*14cc0*/  FMUL R9, R9, R2.reuse ;  /* 0x0000000209097220 */ /* 0x088fe20000400000 */
[----:B------:R-:W-:Y:S01]  /*14cd0*/  ISETP.GT.AND P0, PT, R0, 0x30, P2 ;  /* 0x000000300000780c */ /* 0x000fe20001704270 */
[----:B----4-:R-:W-:Y:S01]  /*14ce0*/  FMUL R8, R8, R2 ;  /* 0x0000000208087220 */ /* 0x010fe20000400000 */
[----:B------:R-:W-:-:S02]  /*14cf0*/  F2FP.TF32.F32.PACK_B R10, R10 ;  /* 0x0000000aff0a723e */ /* 0x000fc400024050ff */
[----:B------:R-:W-:Y:S02]  /*14d00*/  F2FP.TF32.F32.PACK_B R9, R9 ;  /* 0x00000009ff09723e */ /* 0x000fe400024050ff */
[----:B------:R-:W-:Y:S01]  /*14d10*/  F2FP.TF32.F32.PACK_B R8, R8 ;  /* 0x00000008ff08723e */ /* 0x000fe200024050ff */
[----:B------:R0:W-:Y:S04]  /*14d20*/  @P1 STG.E desc[UR36][R6.64+0xa4], R10 ;  /* 0x0000a40a06001986 */ /* 0x0001e8000c101924 */
[----:B------:R1:W-:Y:S04]  /*14d30*/  @P4 STG.E desc[UR36][R4.64+0xc0], R9 ;  /* 0x0000c00904004986 */ /* 0x0003e8000c101924 */
[----:B0-----:R-:W3:Y:S04]  /*14d40*/  LDL.LU R10, [R1+0x78] ;  /* 0x00007800010a7983 */ /* 0x001ee80000300800 */
[----:B-1----:R-:W4:Y:S01]  /*14d50*/  LDL.LU R9, [R1+0x74] ;  /* 0x0000740001097983 */ /* 0x002f220000300800 */
[----:B--2---:R-:W-:-:S05]  /*14d60*/  FMUL R3, R3, R2 ;  /* 0x0000000203037220 */ /* 0x004fca0000400000 */
[----:B------:R-:W-:-:S05]  /*14d70*/  F2FP.TF32.F32.PACK_B R3, R3 ;  /* 0x00000003ff03723e */ /* 0x000fca00024050ff */
[----:B------:R0:W-:Y:S04]  /*14d80*/  @P5 STG.E desc[UR36][R4.64+0xc4], R3 ;  /* 0x0000c40304005986 */ /* 0x0001e8000c101924 */
[----:B------:R1:W-:Y:S04]  /*14d90*/  @P0 STG.E desc[UR36][R6.64+0xc0], R8 ;  /* 0x0000c00806000986 */ /* 0x0003e8000c101924 */
[----:B0-----:R-:W2:Y:S04]  /*14da0*/  LDL.LU R3, [R1+0x6c] ;  /* 0x00006c0001037983 */ /* 0x001ea80000300800 */
[----:B-1----:R-:W5:Y:S01]  /*14db0*/  LDL.LU R8, [R1+0x70] ;  /* 0x0000700001087983 */ /* 0x002f620000300800 */
[----:B------:R-:W-:-:S02]  /*14dc0*/  ISETP.GT.AND P1, PT, R0, 0x31, P2 ;  /* 0x000000310000780c */ /* 0x000fc40001724270 */
[C---:B------:R-:W-:Y:S02]  /*14dd0*/  ISETP.GT.AND P4, PT, R0.reuse, 0x38, P3 ;  /* 0x000000380000780c */ /* 0x040fe40001f84270 */
[C---:B------:R-:W-:Y:S02]  /*14de0*/  ISETP.GT.AND P5, PT, R0.reuse, 0x39, P3 ;  /* 0x000000390000780c */ /* 0x040fe40001fa4270 */
[----:B------:R-:W-:Y:S01]  /*14df0*/  ISETP.GT.AND P0, PT, R0, 0x38, P2 ;  /* 0x000000380000780c */ /* 0x000fe20001704270 */
[-C--:B----4-:R-:W-:Y:S01]  /*14e00*/  FMUL R9, R9, R2.reuse ;  /* 0x0000000209097220 */ /* 0x090fe20000400000 */
[----:B---3--:R-:W-:-:S04]  /*14e10*/  FMUL R10, R10, R2 ;  /* 0x000000020a0a7220 */ /* 0x008fc80000400000 */
[----:B------:R-:W-:Y:S02]  /*14e20*/  F2FP.TF32.F32.PACK_B R9, R9 ;  /* 0x00000009ff09723e */ /* 0x000fe400024050ff */
[----:B------:R-:W-:Y:S01]  /*14e30*/  F2FP.TF32.F32.PACK_B R10, R10 ;  /* 0x0000000aff0a723e */ /* 0x000fe200024050ff */
[-C--:B--2---:R-:W-:Y:S01]  /*14e40*/  FMUL R3, R3, R2.reuse ;  /* 0x0000000203037220 */ /* 0x084fe20000400000 */
[----:B-----5:R-:W-:-:S04]  /*14e50*/  FMUL R8, R8, R2 ;  /* 0x0000000208087220 */ /* 0x020fc80000400000 */
[----:B------:R-:W-:Y:S02]  /*14e60*/  F2FP.TF32.F32.PACK_B R3, R3 ;  /* 0x00000003ff03723e */ /* 0x000fe400024050ff */
[----:B------:R-:W-:-:S03]  /*14e70*/  F2FP.TF32.F32.PACK_B R8, R8 ;  /* 0x00000008ff08723e */ /* 0x000fc600024050ff */
[----:B------:R0:W-:Y:S04]  /*14e80*/  @P1 STG.E desc[UR36][R6.64+0xc4], R3 ;  /* 0x0000c40306001986 */ /* 0x0001e8000c101924 */
[----:B------:R1:W-:Y:S04]  /*14e90*/  @P4 STG.E desc[UR36][R4.64+0xe0], R8 ;  /* 0x0000e00804004986 */ /* 0x0003e8000c101924 */
[----:B0-----:R-:W2:Y:S04]  /*14ea0*/  LDL.LU R3, [R1+0x7c] ;  /* 0x00007c0001037983 */ /* 0x001ea80000300800 */
[----:B-1----:R-:W3:Y:S04]  /*14eb0*/  LDL.LU R8, [R1+0x80] ;  /* 0x0000800001087983 */ /* 0x002ee80000300800 */
[----:B------:R0:W-:Y:S04]  /*14ec0*/  @P5 STG.E desc[UR36][R4.64+0xe4], R9 ;  /* 0x0000e40904005986 */ /* 0x0001e8000c101924 */
[----:B------:R1:W-:Y:S04]  /*14ed0*/  @P0 STG.E desc[UR36][R6.64+0xe0], R10 ;  /* 0x0000e00a06000986 */ /* 0x0003e8000c101924 */
[----:B0-----:R-:W4:Y:S04]  /*14ee0*/  LDL.LU R9, [R1+0x84] ;  /* 0x0000840001097983 */ /* 0x001f280000300800 */
[----:B-1----:R-:W5:Y:S01]  /*14ef0*/  LDL.LU R10, [R1+0x88] ;  /* 0x00008800010a7983 */ /* 0x002f620000300800 */
[----:B------:R-:W-:-:S02]  /*14f00*/  ISETP.GT.AND P1, PT, R0, 0x39, P2 ;  /* 0x000000390000780c */ /* 0x000fc40001724270 */
[C---:B------:R-:W-:Y:S02]  /*14f10*/  ISETP.GT.AND P4, PT, R0.reuse, 0x40, P3 ;  /* 0x000000400000780c */ /* 0x040fe40001f84270 */
[C---:B------:R-:W-:Y:S02]  /*14f20*/  ISETP.GT.AND P5, PT, R0.reuse, 0x41, P3 ;  /* 0x000000410000780c */ /* 0x040fe40001fa4270 */
[----:B------:R-:W-:Y:S01]  /*14f30*/  ISETP.GT.AND P0, PT, R0, 0x40, P2 ;  /* 0x000000400000780c */ /* 0x000fe20001704270 */
[-C--:B------:R-:W-:Y:S01]  /*14f40*/  FMUL R11, R11, R2.reuse ;  /* 0x000000020b0b7220 */ /* 0x080fe20000400000 */
[----:B------:R-:W-:-:S04]  /*14f50*/  FMUL R13, R13, R2 ;  /* 0x000000020d0d7220 */ /* 0x000fc80000400000 */
[----:B------:R-:W-:Y:S02]  /*14f60*/  F2FP.TF32.F32.PACK_B R11, R11 ;  /* 0x0000000bff0b723e */ /* 0x000fe400024050ff */
[----:B------:R-:W-:Y:S01]  /*14f70*/  F2FP.TF32.F32.PACK_B R13, R13 ;  /* 0x0000000dff0d723e */ /* 0x000fe200024050ff */
[----:B------:R-:W-:-:S05]  /*14f80*/  FMUL R15, R15, R2 ;  /* 0x000000020f0f7220 */ /* 0x000fca0000400000 */
[----:B------:R-:W-:Y:S01]  /*14f90*/  F2FP.TF32.F32.PACK_B R15, R15 ;  /* 0x0000000fff0f723e */ /* 0x000fe200024050ff */
[----:B------:R-:W-:-:S05]  /*14fa0*/  FMUL R19, R19, R2 ;  /* 0x0000000213137220 */ /* 0x000fca0000400000 */
[----:B------:R-:W-:Y:S01]  /*14fb0*/  F2FP.TF32.F32.PACK_B R19, R19 ;  /* 0x00000013ff13723e */ /* 0x000fe200024050ff */
[-C--:B--2---:R-:W-:Y:S01]  /*14fc0*/  FMUL R3, R3, R2.reuse ;  /* 0x0000000203037220 */ /* 0x084fe20000400000 */
[----:B---3--:R-:W-:-:S04]  /*14fd0*/  FMUL R8, R8, R2 ;  /* 0x0000000208087220 */ /* 0x008fc80000400000 */
[----:B------:R-:W-:Y:S02]  /*14fe0*/  F2FP.TF32.F32.PACK_B R3, R3 ;  /* 0x00000003ff03723e */ /* 0x000fe400024050ff */
[----:B------:R-:W-:-:S03]  /*14ff0*/  F2FP.TF32.F32.PACK_B R8, R8 ;  /* 0x00000008ff08723e */ /* 0x000fc600024050ff */
[----:B------:R0:W-:Y:S01]  /*15000*/  @P1 STG.E desc[UR36][R6.64+0xe4], R3 ;  /* 0x0000e40306001986 */ /* 0x0001e2000c101924 */
[----:B------:R-:W-:-:S03]  /*15010*/  ISETP.GT.AND P1, PT, R0, 0x41, P2 ;  /* 0x000000410000780c */ /* 0x000fc60001724270 */
[----:B------:R1:W-:Y:S01]  /*15020*/  @P4 STG.E desc[UR36][R4.64+0x100], R8 ;  /* 0x0001000804004986 */ /* 0x0003e2000c101924 */
[----:B------:R-:W-:Y:S01]  /*15030*/  ISETP.GT.AND P4, PT, R0, 0x48, P3 ;  /* 0x000000480000780c */ /* 0x000fe20001f84270 */
[-C--:B----4-:R-:W-:Y:S01]  /*15040*/  FMUL R9, R9, R2.reuse ;  /* 0x0000000209097220 */ /* 0x090fe20000400000 */
[-C--:B0-----:R-:W-:Y:S01]  /*15050*/  FMUL R3, R235, R2.reuse ;  /* 0x00000002eb037220 */ /* 0x081fe20000400000 */
[-C--:B-----5:R-:W-:Y:S01]  /*15060*/  FMUL R10, R10, R2.reuse ;  /* 0x000000020a0a7220 */ /* 0x0a0fe20000400000 */
[----:B-1----:R-:W-:Y:S02]  /*15070*/  FMUL R8, R234, R2 ;  /* 0x00000002ea087220 */ /* 0x002fe40000400000 */
[----:B------:R-:W-:Y:S02]  /*15080*/  F2FP.TF32.F32.PACK_B R9, R9 ;  /* 0x00000009ff09723e */ /* 0x000fe400024050ff */
[----:B------:R-:W-:Y:S02]  /*15090*/  F2FP.TF32.F32.PACK_B R10, R10 ;  /* 0x0000000aff0a723e */ /* 0x000fe400024050ff */
[----:B------:R-:W-:-:S02]  /*150a0*/  F2FP.TF32.F32.PACK_B R3, R3 ;  /* 0x00000003ff03723e */ /* 0x000fc400024050ff */
[----:B------:R-:W-:Y:S01]  /*150b0*/  F2FP.TF32.F32.PACK_B R8, R8 ;  /* 0x00000008ff08723e */ /* 0x000fe200024050ff */
[----:B------:R0:W-:Y:S01]  /*150c0*/  @P5 STG.E desc[UR36][R4.64+0x104], R9 ;  /* 0x0001040904005986 */ /* 0x0001e2000c101924 */
[----:B------:R-:W-:-:S03]  /*150d0*/  ISETP.GT.AND P5, PT, R0, 0x49, P3 ;  /* 0x000000490000780c */ /* 0x000fc60001fa4270 */
[----:B------:R1:W-:Y:S01]  /*150e0*/  @P0 STG.E desc[UR36][R6.64+0x100], R10 ;  /* 0x0001000a06000986 */ /* 0x0003e2000c101924 */
[----:B------:R-:W-:-:S03]  /*150f0*/  ISETP.GT.AND P0, PT, R0, 0x48, P2 ;  /* 0x000000480000780c */ /* 0x000fc60001704270 */
[----:B------:R2:W-:Y:S01]  /*15100*/  @P1 STG.E desc[UR36][R6.64+0x104], R3 ;  /* 0x0001040306001986 */ /* 0x0005e2000c101924 */
[----:B------:R-:W-:-:S03]  /*15110*/  ISETP.GT.AND P1, PT, R0, 0x49, P2 ;  /* 0x000000490000780c */ /* 0x000fc60001724270 */
[----:B------:R-:W-:Y:S01]  /*15120*/  @P4 STG.E desc[UR36][R4.64+0x120], R8 ;  /* 0x0001200804004986 */ /* 0x000fe2000c101924 */
[-C--:B0-----:R-:W-:Y:S01]  /*15130*/  FMUL R9, R233, R2.reuse ;  /* 0x00000002e9097220 */ /* 0x081fe20000400000 */
[----:B------:R-:W-:Y:S01]  /*15140*/  ISETP.GT.AND P4, PT, R0, 0x50, P3 ;  /* 0x000000500000780c */ /* 0x000fe20001f84270 */
[----:B-1----:R-:W-:-:S03]  /*15150*/  FMUL R10, R232, R2 ;  /* 0x00000002e80a7220 */ /* 0x002fc60000400000 */
[----:B------:R-:W-:Y:S02]  /*15160*/  F2FP.TF32.F32.PACK_B R9, R9 ;  /* 0x00000009ff09723e */ /* 0x000fe400024050ff */
[----:B------:R-:W-:-:S03]  /*15170*/  F2FP.TF32.F32.PACK_B R10, R10 ;  /* 0x0000000aff0a723e */ /* 0x000fc600024050ff */
[----:B------:R0:W-:Y:S01]  /*15180*/  @P5 STG.E desc[UR36][R4.64+0x124], R9 ;  /* 0x0001240904005986 */ /* 0x0001e2000c101924 */
[----:B------:R-:W-:-:S03]  /*15190*/  ISETP.GT.AND P5, PT, R0, 0x51, P3 ;  /* 0x000000510000780c */ /* 0x000fc60001fa4270 */
[----:B------:R-:W-:Y:S01]  /*151a0*/  @P0 STG.E desc[UR36][R6.64+0x120], R10 ;  /* 0x0001200a06000986 */ /* 0x000fe2000c101924 */
[----:B------:R-:W-:-:S03]  /*151b0*/  ISETP.GT.AND P0, PT, R0, 0x50, P2 ;  /* 0x000000500000780c */ /* 0x000fc60001704270 */
[----:B------:R1:W-:Y:S01]  /*151c0*/  @P1 STG.E desc[UR36][R6.64+0x124], R11 ;  /* 0x0001240b06001986 */ /* 0x0003e2000c101924 */
[C---:B------:R-:W-:Y:S01]  /*151d0*/  ISETP.GT.AND P1, PT, R0.reuse, 0x51, P2 ;  /* 0x000000510000780c */ /* 0x040fe20001724270 */
[-C--:B--2---:R-:W-:Y:S02]  /*151e0*/  FMUL R3, R231, R2.reuse ;  /* 0x00000002e7037220 */ /* 0x084fe40000400000 */
[----:B------:R2:W-:Y:S01]  /*151f0*/  @P4 STG.E desc[UR36][R4.64+0x140], R13 ;  /* 0x0001400d04004986 */ /* 0x0005e2000c101924 */
[----:B------:R-:W-:Y:S01]  /*15200*/  ISETP.GT.AND P4, PT, R0, 0x58, P3 ;  /* 0x000000580000780c */ /* 0x000fe20001f84270 */
[-C--:B0-----:R-:W-:Y:S01]  /*15210*/  FMUL R9, R230, R2.reuse ;  /* 0x00000002e6097220 */ /* 0x081fe20000400000 */
[----:B------:R-:W-:Y:S01]  /*15220*/  F2FP.TF32.F32.PACK_B R3, R3 ;  /* 0x00000003ff03723e */ /* 0x000fe200024050ff */
[----:B-1----:R-:W-:-:S03]  /*15230*/  FMUL R11, R229, R2 ;  /* 0x00000002e50b7220 */ /* 0x002fc60000400000 */
[----:B------:R-:W-:Y:S01]  /*15240*/  F2FP.TF32.F32.PACK_B R9, R9 ;  /* 0x00000009ff09723e */ /* 0x000fe200024050ff */
[----:B------:R-:W-:Y:S01]  /*15250*/  @P5 STG.E desc[UR36][R4.64+0x144], R15 ;  /* 0x0001440f04005986 */ /* 0x000fe2000c101924 */
[----:B------:R-:W-:-:S03]  /*15260*/  F2FP.TF32.F32.PACK_B R11, R11 ;  /* 0x0000000bff0b723e */ /* 0x000fc600024050ff */
[----:B------:R0:W-:Y:S01]  /*15270*/  @P0 STG.E desc[UR36][R6.64+0x140], R3 ;  /* 0x0001400306000986 */ /* 0x0001e2000c101924 */
[C---:B------:R-:W-:Y:S02]  /*15280*/  ISETP.GT.AND P5, PT, R0.reuse, 0x59, P3 ;  /* 0x000000590000780c */ /* 0x040fe40001fa4270 */
[C---:B------:R-:W-:Y:S01]  /*15290*/  ISETP.GT.AND P0, PT, R0.reuse, 0x58, P2 ;  /* 0x000000580000780c */ /* 0x040fe20001704270 */
[----:B------:R1:W-:Y:S01]  /*152a0*/  @P1 STG.E desc[UR36][R6.64+0x144], R9 ;  /* 0x0001440906001986 */ /* 0x0003e2000c101924 */
[----:B------:R-:W-:Y:S01]  /*152b0*/  ISETP.GT.AND P1, PT, R0, 0x59, P2 ;  /* 0x000000590000780c */ /* 0x000fe20001724270 */
[-C--:B--2---:R-:W-:Y:S02]  /*152c0*/  FMUL R13, R228, R2.reuse ;  /* 0x00000002e40d7220 */ /* 0x084fe40000400000 */
[----:B------:R2:W-:Y:S01]  /*152d0*/  @P4 STG.E desc[UR36][R4.64+0x160], R11 ;  /* 0x0001600b04004986 */ /* 0x0005e2000c101924 */
[----:B------:R-:W-:Y:S01]  /*152e0*/  ISETP.GT.AND P4, PT, R0, 0x60, P3 ;  /* 0x000000600000780c */ /* 0x000fe20001f84270 */
[-C--:B0-----:R-:W-:Y:S01]  /*152f0*/  FMUL R3, R227, R2.reuse ;  /* 0x00000002e3037220 */ /* 0x081fe20000400000 */
[----:B------:R-:W-:Y:S01]  /*15300*/  F2FP.TF32.F32.PACK_B R13, R13 ;  /* 0x0000000dff0d723e */ /* 0x000fe200024050ff */
[----:B-1----:R-:W-:-:S03]  /*15310*/  FMUL R9, R226, R2 ;  /* 0x00000002e2097220 */ /* 0x002fc60000400000 */
[----:B------:R-:W-:Y:S01]  /*15320*/  F2FP.TF32.F32.PACK_B R3, R3 ;  /* 0x00000003ff03723e */ /* 0x000fe200024050ff */
[----:B------:R0:W-:Y:S01]  /*15330*/  @P5 STG.E desc[UR36][R4.64+0x164], R13 ;  /* 0x0001640d04005986 */ /* 0x0001e2000c101924 */
[----:B------:R-:W-:-:S03]  /*15340*/  F2FP.TF32.F32.PACK_B R9, R9 ;  /* 0x00000009ff09723e */ /* 0x000fc600024050ff */
[----:B------:R-:W-:Y:S01]  /*15350*/  @P0 STG.E desc[UR36][R6.64+0x160], R19 ;  /* 0x0001601306000986 */ /* 0x000fe2000c101924 */
[C---:B------:R-:W-:Y:S02]  /*15360*/  ISETP.GT.AND P5, PT, R0.reuse, 0x61, P3 ;  /* 0x000000610000780c */ /* 0x040fe40001fa4270 */
[C---:B------:R-:W-:Y:S01]  /*15370*/  ISETP.GT.AND P0, PT, R0.reuse, 0x60, P2 ;  /* 0x000000600000780c */ /* 0x040fe20001704270 */
[----:B------:R1:W-:Y:S01]  /*15380*/  @P1 STG.E desc[UR36][R6.64+0x164], R3 ;  /* 0x0001640306001986 */ /* 0x0003e2000c101924 */
[C---:B------:R-:W-:Y:S01]  /*15390*/  ISETP.GT.AND P1, PT, R0.reuse, 0x61, P2 ;  /* 0x000000610000780c */ /* 0x040fe20001724270 */
[-C--:B--2---:R-:W-:Y:S02]  /*153a0*/  FMUL R11, R225, R2.reuse ;  /* 0x00000002e10b7220 */ /* 0x084fe40000400000 */
[----:B------:R2:W-:Y:S01]  /*153b0*/  @P4 STG.E desc[UR36][R4.64+0x180], R9 ;  /* 0x0001800904004986 */ /* 0x0005e2000c101924 */
[----:B------:R-:W-:Y:S01]  /*153c0*/  ISETP.GT.AND P4, PT, R0, 0x68, P3 ;  /* 0x000000680000780c */ /* 0x000fe20001f84270 */
[-C--:B------:R-:W-:Y:S01]  /*153d0*/  FMUL R15, R224, R2.reuse ;  /* 0x00000002e00f7220 */ /* 0x080fe20000400000 */
[-C--:B0-----:R-:W-:Y:S01]  /*153e0*/  FMUL R13, R223, R2.reuse ;  /* 0x00000002df0d7220 */ /* 0x081fe20000400000 */
[----:B------:R-:W-:Y:S01]  /*153f0*/  F2FP.TF32.F32.PACK_B R11, R11 ;  /* 0x0000000bff0b723e */ /* 0x000fe200024050ff */
[----:B-1----:R-:W-:-:S02]  /*15400*/  FMUL R3, R222, R2 ;  /* 0x00000002de037220 */ /* 0x002fc40000400000 */
[----:B------:R-:W-:Y:S02]  /*15410*/  F2FP.TF32.F32.PACK_B R15, R15 ;  /* 0x0000000fff0f723e */ /* 0x000fe400024050ff */
[----:B------:R-:W-:Y:S02]  /*15420*/  F2FP.TF32.F32.PACK_B R13, R13 ;  /* 0x0000000dff0d723e */ /* 0x000fe400024050ff */
[----:B------:R-:W-:Y:S01]  /*15430*/  F2FP.TF32.F32.PACK_B R3, R3 ;  /* 0x00000003ff03723e */ /* 0x000fe200024050ff */
[----:B------:R0:W-:Y:S01]  /*15440*/  @P5 STG.E desc[UR36][R4.64+0x184], R11 ;  /* 0x0001840b04005986 */ /* 0x0001e2000c101924 */
[----:B------:R-:W-:-:S03]  /*15450*/  ISETP.GT.AND P5, PT, R0, 0x69, P3 ;  /* 0x000000690000780c */ /* 0x000fc60001fa4270 */
[----:B------:R-:W-:Y:S01]  /*15460*/  @P0 STG.E desc[UR36][R6.64+0x180], R15 ;  /* 0x0001800f06000986 */ /* 0x000fe2000c101924 */
[C---:B------:R-:W-:Y:S01]  /*15470*/  ISETP.GT.AND P0, PT, R0.reuse, 0x68, P2 ;  /* 0x000000680000780c */ /* 0x040fe20001704270 */
[-C--:B--2---:R-:W-:Y:S02]  /*15480*/  FMUL R9, R221, R2.reuse ;  /* 0x00000002dd097220 */ /* 0x084fe40000400000 */
[----:B------:R1:W-:Y:S01]  /*15490*/  @P1 STG.E desc[UR36][R6.64+0x184], R13 ;  /* 0x0001840d06001986 */ /* 0x0003e2000c101924 */
[----:B------:R-:W-:Y:S01]  /*154a0*/  ISETP.GT.AND P1, PT, R0, 0x69, P2 ;  /* 0x000000690000780c */ /* 0x000fe20001724270 */
[-C--:B------:R-:W-:Y:S02]  /*154b0*/  FMUL R19, R220, R2.reuse ;  /* 0x00000002dc137220 */ /* 0x080fe40000400000 */
[----:B------:R2:W-:Y:S01]  /*154c0*/  @P4 STG.E desc[UR36][R4.64+0x1a0], R3 ;  /* 0x0001a00304004986 */ /* 0x0005e2000c101924 */
[----:B------:R-:W-:Y:S01]  /*154d0*/  ISETP.GT.AND P4, PT, R0, 0x70, P3 ;  /* 0x000000700000780c */ /* 0x000fe20001f84270 */
[----:B0-----:R-:W-:Y:S01]  /*154e0*/  FMUL R11, R219, R2 ;  /* 0x00000002db0b7220 */ /* 0x001fe20000400000 */
[----:B------:R-:W-:-:S02]  /*154f0*/  F2FP.TF32.F32.PACK_B R9, R9 ;  /* 0x00000009ff09723e */ /* 0x000fc400024050ff */
[----:B------:R-:W-:Y:S01]  /*15500*/  F2FP.TF32.F32.PACK_B R19, R19 ;  /* 0x00000013ff13723e */ /* 0x000fe200024050ff */
[-C--:B-1----:R-:W-:Y:S01]  /*15510*/  FMUL R13, R218, R2.reuse ;  /* 0x00000002da0d7220 */ /* 0x082fe20000400000 */
[----:B------:R-:W-:Y:S01]  /*15520*/  F2FP.TF32.F32.PACK_B R11, R11 ;  /* 0x0000000bff0b723e */ /* 0x000fe200024050ff */
[----:B------:R0:W-:Y:S03]  /*15530*/  @P5 STG.E desc[UR36][R4.64+0x1a4], R9 ;  /* 0x0001a40904005986 */ /* 0x0001e6000c101924 */
[----:B------:R-:W-:Y:S01]  /*15540*/  F2FP.TF32.F32.PACK_B R13, R13 ;  /* 0x0000000dff0d723e */ /* 0x000fe200024050ff */
[----:B------:R-:W-:Y:S01]  /*15550*/  @P0 STG.E desc[UR36][R6.64+0x1a0], R19 ;  /* 0x0001a01306000986 */ /* 0x000fe2000c101924 */
[C---:B------:R-:W-:Y:S02]  /*15560*/  ISETP.GT.AND P5, PT, R0.reuse, 0x71, P3 ;  /* 0x000000710000780c */ /* 0x040fe40001fa4270 */
[C---:B------:R-:W-:Y:S01]  /*15570*/  ISETP.GT.AND P0, PT, R0.reuse, 0x70, P2 ;  /* 0x000000700000780c */ /* 0x040fe20001704270 */
[----:B------:R1:W-:Y:S01]  /*15580*/  @P1 STG.E desc[UR36][R6.64+0x1a4], R11 ;  /* 0x0001a40b06001986 */ /* 0x0003e2000c101924 */
[----:B------:R-:W-:Y:S01]  /*15590*/  ISETP.GT.AND P1, PT, R0, 0x71, P2 ;  /* 0x000000710000780c */ /* 0x000fe20001724270 */
[----:B--2---:R-:W-:-:S02]  /*155a0*/  FMUL R3, R217, R2 ;  /* 0x00000002d9037220 */ /* 0x004fc40000400000 */
[----:B------:R2:W-:Y:S01]  /*155b0*/  @P4 STG.E desc[UR36][R4.64+0x1c0], R13 ;  /* 0x0001c00d04004986 */ /* 0x0005e2000c101924 */
[----:B------:R-:W-:Y:S01]  /*155c0*/  ISETP.GT.AND P4, PT, R0, 0x78, P3 ;  /* 0x000000780000780c */ /* 0x000fe20001f84270 */
[-C--:B------:R-:W-:Y:S01]  /*155d0*/  FMUL R15, R216, R2.reuse ;  /* 0x00000002d80f7220 */ /* 0x080fe20000400000 */
[-C--:B0-----:R-:W-:Y:S01]  /*155e0*/  FMUL R9, R215, R2.reuse ;  /* 0x00000002d7097220 */ /* 0x081fe20000400000 */
[----:B------:R-:W-:Y:S01]  /*155f0*/  F2FP.TF32.F32.PACK_B R3, R3 ;  /* 0x00000003ff03723e */ /* 0x000fe200024050ff */
[----:B-1----:R-:W-:Y:S02]  /*15600*/  FMUL R11, R214, R2 ;  /* 0x00000002d60b7220 */ /* 0x002fe40000400000 */
        /* <DEDUP_REMOVED lines=219> */
[C---:B------:R-:W-:Y:S01]  /*163c0*/  ISETP.GT.AND P4, PT, R0.reuse, 0xe8, P3 ;  /* 0x000000e80000780c */ /* 0x040fe20001f84270 */
[-C--:B------:R-:W-:Y:S01]  /*163d0*/  FMUL R15, R159, R2.reuse ;  /* 0x000000029f0f7220 */ /* 0x080fe20000400000 */
[----:B------:R-:W-:Y:S01]  /*163e0*/  ISETP.GT.AND P6, PT, R0, 0xe9, P3 ;  /* 0x000000e90000780c */ /* 0x000fe20001fc4270 */
[-C--:B0-----:R-:W-:Y:S01]  /*163f0*/  FMUL R13, R157, R2.reuse ;  /* 0x000000029d0d7220 */ /* 0x081fe20000400000 */
[----:B------:R-:W-:Y:S01]  /*16400*/  F2FP.TF32.F32.PACK_B R11, R11 ;  /* 0x0000000bff0b723e */ /* 0x000fe200024050ff */
[-C--:B-1----:R-:W-:Y:S01]  /*16410*/  FMUL R3, R156, R2.reuse ;  /* 0x000000029c037220 */ /* 0x082fe20000400000 */
[----:B------:R-:W-:Y:S01]  /*16420*/  F2FP.TF32.F32.PACK_B R15, R15 ;  /* 0x0000000fff0f723e */ /* 0x000fe200024050ff */
[----:B--2---:R-:W-:Y:S01]  /*16430*/  FMUL R9, R155, R2 ;  /* 0x000000029b097220 */ /* 0x004fe20000400000 */
[----:B------:R-:W-:Y:S02]  /*16440*/  F2FP.TF32.F32.PACK_B R13, R13 ;  /* 0x0000000dff0d723e */ /* 0x000fe400024050ff */
[----:B------:R-:W-:Y:S01]  /*16450*/  F2FP.TF32.F32.PACK_B R3, R3 ;  /* 0x00000003ff03723e */ /* 0x000fe200024050ff */
[----:B------:R0:W-:Y:S01]  /*16460*/  @P5 STG.E desc[UR36][R4.64+0x384], R11 ;  /* 0x0003840b04005986 */ /* 0x0001e2000c101924 */
[----:B------:R-:W-:-:S03]  /*16470*/  F2FP.TF32.F32.PACK_B R9, R9 ;  /* 0x00000009ff09723e */ /* 0x000fc600024050ff */
[----:B------:R-:W-:Y:S01]  /*16480*/  @P0 STG.E desc[UR36][R6.64+0x380], R15 ;  /* 0x0003800f06000986 */ /* 0x000fe2000c101924 */
[----:B------:R-:W-:-:S03]  /*16490*/  ISETP.GT.AND P0, PT, R0, 0xe8, P2 ;  /* 0x000000e80000780c */ /* 0x000fc60001704270 */
[----:B------:R1:W-:Y:S01]  /*164a0*/  @P1 STG.E desc[UR36][R6.64+0x384], R13 ;  /* 0x0003840d06001986 */ /* 0x0003e2000c101924 */
[----:B------:R-:W-:-:S03]  /*164b0*/  ISETP.GT.AND P5, PT, R0, 0xe9, P2 ;  /* 0x000000e90000780c */ /* 0x000fc600017a4270 */
[----:B------:R2:W-:Y:S01]  /*164c0*/  @P4 STG.E desc[UR36][R4.64+0x3a0], R3 ;  /* 0x0003a00304004986 */ /* 0x0005e2000c101924 */
[-C--:B------:R-:W-:Y:S01]  /*164d0*/  FMUL R19, R154, R2.reuse ;  /* 0x000000029a137220 */ /* 0x080fe20000400000 */
[C---:B------:R-:W-:Y:S02]  /*164e0*/  ISETP.GT.AND P4, PT, R0.reuse, 0xf1, P3 ;  /* 0x000000f10000780c */ /* 0x040fe40001f84270 */
[----:B------:R3:W-:Y:S01]  /*164f0*/  @P6 STG.E desc[UR36][R4.64+0x3a4], R9 ;  /* 0x0003a40904006986 */ /* 0x0007e2000c101924 */
[----:B------:R-:W-:Y:S01]  /*16500*/  ISETP.GT.AND P6, PT, R0, 0xf0, P3 ;  /* 0x000000f00000780c */ /* 0x000fe20001fc4270 */
[-C--:B0-----:R-:W-:Y:S01]  /*16510*/  FMUL R11, R153, R2.reuse ;  /* 0x00000002990b7220 */ /* 0x081fe20000400000 */
[-C--:B-1----:R-:W-:Y:S01]  /*16520*/  FMUL R13, R152, R2.reuse ;  /* 0x00000002980d7220 */ /* 0x082fe20000400000 */
[----:B------:R-:W-:Y:S01]  /*16530*/  F2FP.TF32.F32.PACK_B R19, R19 ;  /* 0x00000013ff13723e */ /* 0x000fe200024050ff */
[----:B--2---:R-:W-:Y:S02]  /*16540*/  FMUL R3, R23, R2 ;  /* 0x0000000217037220 */ /* 0x004fe40000400000 */
[----:B------:R-:W-:-:S02]  /*16550*/  F2FP.TF32.F32.PACK_B R11, R11 ;  /* 0x0000000bff0b723e */ /* 0x000fc400024050ff */
[----:B------:R-:W-:Y:S02]  /*16560*/  F2FP.TF32.F32.PACK_B R13, R13 ;  /* 0x0000000dff0d723e */ /* 0x000fe400024050ff */
[----:B------:R-:W-:Y:S01]  /*16570*/  F2FP.TF32.F32.PACK_B R3, R3 ;  /* 0x00000003ff03723e */ /* 0x000fe200024050ff */
[----:B------:R0:W-:Y:S04]  /*16580*/  @P0 STG.E desc[UR36][R6.64+0x3a0], R19 ;  /* 0x0003a01306000986 */ /* 0x0001e8000c101924 */
[----:B------:R1:W-:Y:S04]  /*16590*/  @P5 STG.E desc[UR36][R6.64+0x3a4], R11 ;  /* 0x0003a40b06005986 */ /* 0x0003e8000c101924 */
[----:B------:R-:W-:Y:S01]  /*165a0*/  @P6 STG.E desc[UR36][R4.64+0x3c0], R13 ;  /* 0x0003c00d04006986 */ /* 0x000fe2000c101924 */
[----:B------:R-:W-:-:S03]  /*165b0*/  ISETP.GT.AND P6, PT, R0, 0xf0, P2 ;  /* 0x000000f00000780c */ /* 0x000fc600017c4270 */
[----:B------:R2:W-:Y:S01]  /*165c0*/  @P4 STG.E desc[UR36][R4.64+0x3c4], R3 ;  /* 0x0003c40304004986 */ /* 0x0005e2000c101924 */
[C---:B------:R-:W-:Y:S02]  /*165d0*/  ISETP.GT.AND P4, PT, R0.reuse, 0xf8, P3 ;  /* 0x000000f80000780c */ /* 0x040fe40001f84270 */
[C---:B------:R-:W-:Y:S02]  /*165e0*/  ISETP.GT.AND P3, PT, R0.reuse, 0xf9, P3 ;  /* 0x000000f90000780c */ /* 0x040fe40001f64270 */
[----:B------:R-:W-:Y:S01]  /*165f0*/  ISETP.GT.AND P5, PT, R0, 0xf1, P2 ;  /* 0x000000f10000780c */ /* 0x000fe200017a4270 */
[-C--:B---3--:R-:W-:Y:S01]  /*16600*/  FMUL R9, R22, R2.reuse ;  /* 0x0000000216097220 */ /* 0x088fe20000400000 */
[-C--:B------:R-:W-:Y:S01]  /*16610*/  FMUL R15, R21, R2.reuse ;  /* 0x00000002150f7220 */ /* 0x080fe20000400000 */
[-C--:B0-----:R-:W-:Y:S01]  /*16620*/  FMUL R19, R20, R2.reuse ;  /* 0x0000000214137220 */ /* 0x081fe20000400000 */
[----:B------:R-:W-:Y:S01]  /*16630*/  FMUL R21, R18, R2 ;  /* 0x0000000212157220 */ /* 0x000fe20000400000 */
[----:B------:R-:W-:Y:S01]  /*16640*/  USHF.L.U32 UR12, UR8, 0x9, URZ ;  /* 0x00000009080c7899 */ /* 0x000fe2000800063f */
[----:B------:R-:W-:-:S02]  /*16650*/  F2FP.TF32.F32.PACK_B R9, R9 ;  /* 0x00000009ff09723e */ /* 0x000fc400024050ff */
[----:B------:R-:W-:Y:S01]  /*16660*/  F2FP.TF32.F32.PACK_B R15, R15 ;  /* 0x0000000fff0f723e */ /* 0x000fe200024050ff */
[----:B------:R-:W-:Y:S01]  /*16670*/  USHF.L.U64.HI UR11, UR8, 0x9, UR9 ;  /* 0x00000009080b7899 */ /* 0x000fe20008010209 */
[----:B------:R-:W-:Y:S01]  /*16680*/  F2FP.TF32.F32.PACK_B R19, R19 ;  /* 0x00000013ff13723e */ /* 0x000fe200024050ff */
[----:B------:R-:W-:Y:S01]  /*16690*/  @P3 IMAD.MOV.U32 R10, RZ, RZ, R4 ;  /* 0x000000ffff0a3224 */ /* 0x000fe200078e0004 */
[----:B------:R-:W-:Y:S01]  /*166a0*/  F2FP.TF32.F32.PACK_B R21, R21 ;  /* 0x00000015ff15723e */ /* 0x000fe200024050ff */
[----:B-1----:R-:W-:Y:S01]  /*166b0*/  @P3 IMAD.MOV.U32 R11, RZ, RZ, R5 ;  /* 0x000000ffff0b3224 */ /* 0x002fe200078e0005 */
[----:B------:R0:W-:Y:S01]  /*166c0*/  @P6 STG.E desc[UR36][R6.64+0x3c0], R9 ;  /* 0x0003c00906006986 */ /* 0x0001e2000c101924 */
[----:B--2---:R-:W-:-:S03]  /*166d0*/  IMAD.U32 R3, RZ, RZ, UR12 ;  /* 0x0000000cff037e24 */ /* 0x004fc6000f8e00ff */
[----:B------:R-:W-:Y:S01]  /*166e0*/  @P5 STG.E desc[UR36][R6.64+0x3c4], R15 ;  /* 0x0003c40f06005986 */ /* 0x000fe2000c101924 */
[----:B------:R-:W-:-:S03]  /*166f0*/  ISETP.GT.AND P1, PT, R158, 0x80, PT ;  /* 0x000000809e00780c */ /* 0x000fc60003f24270 */
[----:B------:R1:W-:Y:S01]  /*16700*/  @P4 STG.E desc[UR36][R4.64+0x3e0], R19 ;  /* 0x0003e01304004986 */ /* 0x0003e2000c101924 */
[C---:B------:R-:W-:Y:S02]  /*16710*/  ISETP.GT.AND P4, PT, R0.reuse, 0xf8, P2 ;  /* 0x000000f80000780c */ /* 0x040fe40001784270 */
[----:B------:R-:W-:Y:S01]  /*16720*/  ISETP.GT.AND P2, PT, R0, 0xf9, P2 ;  /* 0x000000f90000780c */ /* 0x000fe20001744270 */
[----:B------:R2:W-:Y:S01]  /*16730*/  @P3 STG.E desc[UR36][R10.64+0x3e4], R21 ;  /* 0x0003e4150a003986 */ /* 0x0005e2000c101924 */
[----:B0-----:R-:W-:Y:S01]  /*16740*/  IMAD.U32 R9, RZ, RZ, UR11 ;  /* 0x0000000bff097e24 */ /* 0x001fe2000f8e00ff */
[----:B------:R-:W-:Y:S01]  /*16750*/  IADD3 R8, P3, P6, R4, UR5, R3 ;  /* 0x0000000504087c10 */ /* 0x000fe2000fe7e003 */
[-C--:B------:R-:W-:Y:S01]  /*16760*/  FMUL R23, R14, R2.reuse ;  /* 0x000000020e177220 */ /* 0x080fe20000400000 */
[-C--:B------:R-:W-:Y:S01]  /*16770*/  FMUL R13, R12, R2.reuse ;  /* 0x000000020c0d7220 */ /* 0x080fe20000400000 */
[----:B------:R-:W-:Y:S02]  /*16780*/  ISETP.GT.AND P5, PT, R0, RZ, P1 ;  /* 0x000000ff0000720c */ /* 0x000fe40000fa4270 */
[----:B------:R-:W-:Y:S01]  /*16790*/  IADD3.X R9, R5, UR4, R9, P3, P6 ;  /* 0x0000000405097c10 */ /* 0x000fe20009fec409 */
[----:B------:R-:W-:Y:S01]  /*167a0*/  FMUL R3, R24, R2 ;  /* 0x0000000218037220 */ /* 0x000fe20000400000 */
[----:B------:R-:W-:-:S02]  /*167b0*/  ISETP.GT.AND P3, PT, R0, 0x1, P1 ;  /* 0x000000010000780c */ /* 0x000fc40000f64270 */
[----:B------:R-:W-:Y:S01]  /*167c0*/  F2FP.TF32.F32.PACK_B R23, R23 ;  /* 0x00000017ff17723e */ /* 0x000fe200024050ff */
[----:B------:R-:W-:Y:S01]  /*167d0*/  FMUL R25, R25, R2 ;  /* 0x0000000219197220 */ /* 0x000fe20000400000 */
[----:B-1----:R-:W-:Y:S02]  /*167e0*/  IADD3 R4, P6, R4, UR12, RZ ;  /* 0x0000000c04047c10 */ /* 0x002fe4000ffde0ff */
[----:B------:R-:W-:Y:S02]  /*167f0*/  F2FP.TF32.F32.PACK_B R13, R13 ;  /* 0x0000000dff0d723e */ /* 0x000fe400024050ff */
[----:B------:R-:W-:Y:S01]  /*16800*/  ISETP.GT.AND P0, PT, R158, 0x88, PT ;  /* 0x000000889e00780c */ /* 0x000fe20003f04270 */
[----:B------:R-:W-:Y:S01]  /*16810*/  @P4 STG.E desc[UR36][R6.64+0x3e0], R23 ;  /* 0x0003e01706004986 */ /* 0x000fe2000c101924 */
[----:B------:R-:W-:Y:S02]  /*16820*/  IADD3.X R5, R5, UR11, RZ, P6, !PT ;  /* 0x0000000b05057c10 */ /* 0x000fe4000b7fe4ff */
[----:B------:R-:W-:Y:S01]  /*16830*/  F2FP.TF32.F32.PACK_B R3, R3 ;  /* 0x00000003ff03723e */ /* 0x000fe200024050ff */
[----:B------:R-:W-:Y:S01]  /*16840*/  @P2 STG.E desc[UR36][R6.64+0x3e4], R13 ;  /* 0x0003e40d06002986 */ /* 0x000fe2000c101924 */
[----:B------:R-:W-:-:S02]  /*16850*/  F2FP.TF32.F32.PACK_B R25, R25 ;  /* 0x00000019ff19723e */ /* 0x000fc400024050ff */
[----:B------:R-:W-:Y:S01]  /*16860*/  ISETP.GT.AND P2, PT, R0, RZ, P0 ;  /* 0x000000ff0000720c */ /* 0x000fe20000744270 */
[----:B------:R0:W-:Y:S01]  /*16870*/  @P5 STG.E desc[UR36][R4.64], R3 ;  /* 0x0000000304005986 */ /* 0x0001e2000c101924 */
[-C--:B------:R-:W-:Y:S01]  /*16880*/  FMUL R15, R26, R2.reuse ;  /* 0x000000021a0f7220 */ /* 0x080fe20000400000 */
[----:B------:R-:W-:Y:S02]  /*16890*/  ISETP.GT.AND P4, PT, R0, 0x1, P0 ;  /* 0x000000010000780c */ /* 0x000fe40000784270 */
[----:B--2---:R-:W-:Y:S01]  /*168a0*/  IADD3 R10, P5, R4, UR5, RZ ;  /* 0x00000005040a7c10 */ /* 0x004fe2000ffbe0ff */
[----:B------:R-:W-:Y:S01]  /*168b0*/  @P3 STG.E desc[UR36][R4.64+0x4], R25 ;  /* 0x0000041904003986 */ /* 0x000fe2000c101924 */
[----:B------:R-:W-:Y:S01]  /*168c0*/  ISETP.GT.AND P3, PT, R0, 0x8, P1 ;  /* 0x000000080000780c */ /* 0x000fe20000f64270 */
[-C--:B------:R-:W-:Y:S01]  /*168d0*/  FMUL R27, R27, R2.reuse ;  /* 0x000000021b1b7220 */ /* 0x080fe20000400000 */
[----:B------:R-:W-:Y:S02]  /*168e0*/  F2FP.TF32.F32.PACK_B R15, R15 ;  /* 0x0000000fff0f723e */ /* 0x000fe400024050ff */
[----:B------:R-:W-:Y:S01]  /*168f0*/  IADD3.X R11, R5, UR4, RZ, P5, !PT ;  /* 0x00000004050b7c10 */ /* 0x000fe2000affe4ff */
[----:B0-----:R-:W-:Y:S01]  /*16900*/  FMUL R3, R28, R2 ;  /* 0x000000021c037220 */ /* 0x001fe20000400000 */
[----:B------:R-:W-:-:S02]  /*16910*/  F2FP.TF32.F32.PACK_B R27, R27 ;  /* 0x0000001bff1b723e */ /* 0x000fc400024050ff */
[C---:B------:R-:W-:Y:S01]  /*16920*/  ISETP.GT.AND P5, PT, R0.reuse, 0x9, P1 ;  /* 0x000000090000780c */ /* 0x040fe20000fa4270 */
[----:B------:R-:W-:Y:S01]  /*16930*/  @P2 STG.E desc[UR36][R10.64], R15 ;  /* 0x0000000f0a002986 */ /* 0x000fe2000c101924 */
[----:B------:R-:W-:Y:S02]  /*16940*/  F2FP.TF32.F32.PACK_B R3, R3 ;  /* 0x00000003ff03723e */ /* 0x000fe400024050ff */
[----:B------:R-:W-:Y:S01]  /*16950*/  ISETP.GT.AND P2, PT, R0, 0x8, P0 ;  /* 0x000000080000780c */ /* 0x000fe20000744270 */
[-C--:B------:R-:W-:Y:S01]  /*16960*/  FMUL R29, R29, R2.reuse ;  /* 0x000000021d1d7220 */ /* 0x080fe20000400000 */
[----:B------:R0:W-:Y:S01]  /*16970*/  @P4 STG.E desc[UR36][R10.64+0x4], R27 ;  /* 0x0000041b0a004986 */ /* 0x0001e2000c101924 */
[----:B------:R-:W-:Y:S01]  /*16980*/  FMUL R13, R30, R2 ;  /* 0x000000021e0d7220 */ /* 0x000fe20000400000 */
[----:B------:R-:W-:Y:S02]  /*16990*/  IADD3 R6, P4, R4, UR5, RZ ;  /* 0x0000000504067c10 */ /* 0x000fe4000ff9e0ff */
[----:B------:R1:W-:Y:S01]  /*169a0*/  @P3 STG.E desc[UR36][R4.64+0x20], R3 ;  /* 0x0000200304003986 */ /* 0x0003e2000c101924 */
[----:B------:R-:W-:-:S02]  /*169b0*/  ISETP.GT.AND P3, PT, R0, 0x9, P0 ;  /* 0x000000090000780c */ /* 0x000fc40000764270 */
[----:B------:R-:W-:Y:S01]  /*169c0*/  F2FP.TF32.F32.PACK_B R29, R29 ;  /* 0x0000001dff1d723e */ /* 0x000fe200024050ff */
[----:B------:R-:W-:Y:S01]  /*169d0*/  FMUL R31, R31, R2 ;  /* 0x000000021f1f7220 */ /* 0x000fe20000400000 */
[----:B------:R-:W-:Y:S02]  /*169e0*/  F2FP.TF32.F32.PACK_B R13, R13 ;  /* 0x0000000dff0d723e */ /* 0x000fe400024050ff */
[----:B------:R-:W-:Y:S01]  /*169f0*/  IADD3.X R7, R5, UR4, RZ, P4, !PT ;  /* 0x0000000405077c10 */ /* 0x000fe2000a7fe4ff */
[----:B------:R-:W-:Y:S01]  /*16a00*/  @P5 STG.E desc[UR36][R4.64+0x24], R29 ;  /* 0x0000241d04005986 */ /* 0x000fe2000c101924 */
[----:B------:R-:W-:-:S03]  /*16a10*/  F2FP.TF32.F32.PACK_B R31, R31 ;  /* 0x0000001fff1f723e */ /* 0x000fc600024050ff */
[----:B------:R2:W-:Y:S01]  /*16a20*/  @P2 STG.E desc[UR36][R6.64+0x20], R13 ;  /* 0x0000200d06002986 */ /* 0x0005e2000c101924 */
[C---:B------:R-:W-:Y:S02]  /*16a30*/  ISETP.GT.AND P2, PT, R0.reuse, 0x10, P0 ;  /* 0x000000100000780c */ /* 0x040fe40000744270 */
[C---:B------:R-:W-:Y:S01]  /*16a40*/  ISETP.GT.AND P4, PT, R0.reuse, 0x10, P1 ;  /* 0x000000100000780c */ /* 0x040fe20000f84270 */
[----:B------:R-:W-:Y:S01]  /*16a50*/  @P3 STG.E desc[UR36][R8.64+0x24], R31 ;  /* 0x0000241f08003986 */ /* 0x000fe2000c101924 */
[----:B------:R-:W-:Y:S01]  /*16a60*/  ISETP.GT.AND P5, PT, R0, 0x11, P1 ;  /* 0x000000110000780c */ /* 0x000fe20000fa4270 */
[-C--:B0-----:R-:W-:Y:S01]  /*16a70*/  FMUL R11, R32, R2.reuse ;  /* 0x00000002200b7220 */ /* 0x081fe20000400000 */
[----:B------:R-:W-:Y:S01]  /*16a80*/  ISETP.GT.AND P3, PT, R0, 0x11, P0 ;  /* 0x000000110000780c */ /* 0x000fe20000764270 */
[-C--:B------:R-:W-:Y:S01]  /*16a90*/  FMUL R33, R33, R2.reuse ;  /* 0x0000000221217220 */ /* 0x080fe20000400000 */
[----:B-1----:R-:W-:Y:S02]  /*16aa0*/  FMUL R3, R34, R2 ;  /* 0x0000000222037220 */ /* 0x002fe40000400000 */
[----:B------:R-:W-:-:S02]  /*16ab0*/  F2FP.TF32.F32.PACK_B R11, R11 ;  /* 0x0000000bff0b723e */ /* 0x000fc400024050ff */
[----:B------:R-:W-:Y:S01]  /*16ac0*/  F2FP.TF32.F32.PACK_B R33, R33 ;  /* 0x00000021ff21723e */ /* 0x000fe200024050ff */
[----:B--2---:R-:W-:Y:S01]  /*16ad0*/  @P2 IMAD.MOV.U32 R6, RZ, RZ, R8 ;  /* 0x000000ffff062224 */ /* 0x004fe200078e0008 */
[----:B------:R-:W-:Y:S01]  /*16ae0*/  F2FP.TF32.F32.PACK_B R3, R3 ;  /* 0x00000003ff03723e */ /* 0x000fe200024050ff */
[----:B------:R-:W-:Y:S02]  /*16af0*/  @P2 IMAD.MOV.U32 R7, RZ, RZ, R9 ;  /* 0x000000ffff072224 */ /* 0x000fe400078e0009 */
[----:B------:R-:W-:Y:S01]  /*16b00*/  FMUL R35, R35, R2 ;  /* 0x0000000223237220 */ /* 0x000fe20000400000 */
[----:B------:R-:W-:Y:S04]  /*16b10*/  @P4 STG.E desc[UR36][R4.64+0x40], R11 ;  /* 0x0000400b04004986 */ /* 0x000fe8000c101924 */
[----:B------:R-:W-:Y:S01]  /*16b20*/  @P5 STG.E desc[UR36][R4.64+0x44], R33 ;  /* 0x0000442104005986 */ /* 0x000fe2000c101924 */
[----:B------:R-:W-:-:S03]  /*16b30*/  F2FP.TF32.F32.PACK_B R35, R35 ;  /* 0x00000023ff23723e */ /* 0x000fc600024050ff */
[----:B------:R0:W-:Y:S01]  /*16b40*/  @P2 STG.E desc[UR36][R6.64+0x40], R3 ;  /* 0x0000400306002986 */ /* 0x0001e2000c101924 */
[C---:B------:R-:W-:Y:S02]  /*16b50*/  ISETP.GT.AND P2, PT, R0.reuse, 0x18, P0 ;  /* 0x000000180000780c */ /* 0x040fe40000744270 */
[C---:B------:R-:W-:Y:S02]  /*16b60*/  ISETP.GT.AND P4, PT, R0.reuse, 0x18, P1 ;  /* 0x000000180000780c */ /* 0x040fe40000f84270 */
[----:B------:R-:W-:Y:S01]  /*16b70*/  ISETP.GT.AND P5, PT, R0, 0x19, P1 ;  /* 0x000000190000780c */ /* 0x000fe20000fa4270 */
[----:B0-----:R-:W-:Y:S02]  /*16b80*/  @P3 IMAD.MOV.U32 R6, RZ, RZ, R8 ;  /* 0x000000ffff063224 */ /* 0x001fe400078e0008 */
[----:B------:R-:W-:Y:S02]  /*16b90*/  @P3 IMAD.MOV.U32 R7, RZ, RZ, R9 ;  /* 0x000000ffff073224 */ /* 0x000fe400078e0009 */
[-C--:B------:R-:W-:Y:S01]  /*16ba0*/  FMUL R13, R36, R2.reuse ;  /* 0x00000002240d7220 */ /* 0x080fe20000400000 */
[----:B------:R-:W-:-:S02]  /*16bb0*/  FMUL R37, R37, R2 ;  /* 0x0000000225257220 */ /* 0x000fc40000400000 */
[----:B------:R0:W-:Y:S01]  /*16bc0*/  @P3 STG.E desc[UR36][R6.64+0x44], R35 ;  /* 0x0000442306003986 */ /* 0x0001e2000c101924 */
[----:B------:R-:W-:Y:S01]  /*16bd0*/  ISETP.GT.AND P3, PT, R0, 0x19, P0 ;  /* 0x000000190000780c */ /* 0x000fe20000764270 */
[-C--:B------:R-:W-:Y:S01]  /*16be0*/  FMUL R11, R38, R2.reuse ;  /* 0x00000002260b7220 */ /* 0x080fe20000400000 */
[----:B------:R-:W-:Y:S02]  /*16bf0*/  F2FP.TF32.F32.PACK_B R13, R13 ;  /* 0x0000000dff0d723e */ /* 0x000fe400024050ff */
[----:B------:R-:W-:Y:S01]  /*16c00*/  F2FP.TF32.F32.PACK_B R37, R37 ;  /* 0x00000025ff25723e */ /* 0x000fe200024050ff */
[----:B------:R-:W-:Y:S01]  /*16c10*/  FMUL R39, R39, R2 ;  /* 0x0000000227277220 */ /* 0x000fe20000400000 */
[----:B------:R-:W-:Y:S01]  /*16c20*/  F2FP.TF32.F32.PACK_B R11, R11 ;  /* 0x0000000bff0b723e */ /* 0x000fe200024050ff */
[----:B------:R-:W-:Y:S01]  /*16c30*/  @P4 STG.E desc[UR36][R4.64+0x60], R13 ;  /* 0x0000600d04004986 */ /* 0x000fe2000c101924 */
[----:B0-----:R-:W-:Y:S02]  /*16c40*/  @P2 IMAD.MOV.U32 R6, RZ, RZ, R8 ;  /* 0x000000ffff062224 */ /* 0x001fe400078e0008 */
[----:B------:R-:W-:Y:S01]  /*16c50*/  @P2 IMAD.MOV.U32 R7, RZ, RZ, R9 ;  /* 0x000000ffff072224 */ /* 0x000fe200078e0009 */
[----:B------:R-:W-:Y:S01]  /*16c60*/  @P5 STG.E desc[UR36][R4.64+0x64], R37 ;  /* 0x0000642504005986 */ /* 0x000fe2000c101924 */
[----:B------:R-:W-:-:S03]  /*16c70*/  F2FP.TF32.F32.PACK_B R39, R39 ;  /* 0x00000027ff27723e */ /* 0x000fc600024050ff */
[----:B------:R0:W-:Y:S01]  /*16c80*/  @P2 STG.E desc[UR36][R6.64+0x60], R11 ;  /* 0x0000600b06002986 */ /* 0x0001e2000c101924 */
[C---:B------:R-:W-:Y:S02]  /*16c90*/  ISETP.GT.AND P2, PT, R0.reuse, 0x20, P0 ;  /* 0x000000200000780c */ /* 0x040fe40000744270 */
[C---:B------:R-:W-:Y:S02]  /*16ca0*/  ISETP.GT.AND P4, PT, R0.reuse, 0x20, P1 ;  /* 0x000000200000780c */ /* 0x040fe40000f84270 */
[----:B------:R-:W-:Y:S01]  /*16cb0*/  ISETP.GT.AND P5, PT, R0, 0x21, P1 ;  /* 0x000000210000780c */ /* 0x000fe20000fa4270 */
[----:B0-----:R-:W-:Y:S01]  /*16cc0*/  @P3 IMAD.MOV.U32 R6, RZ, RZ, R8 ;  /* 0x000000ffff063224 */ /* 0x001fe200078e0008 */
[----:B------:R-:W-:Y:S01]  /*16cd0*/  @P3 MOV R7, R9 ;  /* 0x0000000900073202 */ /* 0x000fe20000000f00 */
[-C--:B------:R-:W-:Y:S01]  /*16ce0*/  FMUL R3, R40, R2.reuse ;  /* 0x0000000228037220 */ /* 0x080fe20000400000 */
[----:B------:R-:W-:-:S03]  /*16cf0*/  FMUL R41, R41, R2 ;  /* 0x0000000229297220 */ /* 0x000fc60000400000 */
        /* <DEDUP_REMOVED lines=396> */
[-C--:B------:R-:W-:Y:S01]  /*185c0*/  FMUL R13, R120, R2.reuse ;  /* 0x00000002780d7220 */ /* 0x080fe20000400000 */
[----:B0-----:R-:W-:Y:S02]  /*185d0*/  @P3 IMAD.MOV.U32 R6, RZ, RZ, R8 ;  /* 0x000000ffff063224 */ /* 0x001fe400078e0008 */
[----:B------:R-:W-:Y:S02]  /*185e0*/  @P3 IMAD.MOV.U32 R7, RZ, RZ, R9 ;  /* 0x000000ffff073224 */ /* 0x000fe400078e0009 */
[-C--:B------:R-:W-:Y:S01]  /*185f0*/  FMUL R121, R121, R2.reuse ;  /* 0x0000000279797220 */ /* 0x080fe20000400000 */
[----:B------:R-:W-:-:S02]  /*18600*/  FMUL R11, R122, R2 ;  /* 0x000000027a0b7220 */ /* 0x000fc40000400000 */
[----:B------:R0:W-:Y:S01]  /*18610*/  @P3 STG.E desc[UR36][R6.64+0x2e4], R119 ;  /* 0x0002e47706003986 */ /* 0x0001e2000c101924 */
[C---:B------:R-:W-:Y:S02]  /*18620*/  ISETP.GT.AND P3, PT, R0.reuse, 0xc1, P0 ;  /* 0x000000c10000780c */ /* 0x040fe40000764270 */
[----:B------:R-:W-:Y:S02]  /*18630*/  F2FP.TF32.F32.PACK_B R13, R13 ;  /* 0x0000000dff0d723e */ /* 0x000fe400024050ff */
[----:B------:R-:W-:Y:S01]  /*18640*/  F2FP.TF32.F32.PACK_B R121, R121 ;  /* 0x00000079ff79723e */ /* 0x000fe200024050ff */
[-C--:B------:R-:W-:Y:S01]  /*18650*/  FMUL R123, R123, R2.reuse ;  /* 0x000000027b7b7220 */ /* 0x080fe20000400000 */
[----:B------:R-:W-:Y:S01]  /*18660*/  F2FP.TF32.F32.PACK_B R11, R11 ;  /* 0x0000000bff0b723e */ /* 0x000fe200024050ff */
[----:B------:R-:W-:Y:S01]  /*18670*/  @P4 STG.E desc[UR36][R4.64+0x300], R13 ;  /* 0x0003000d04004986 */ /* 0x000fe2000c101924 */
[----:B0-----:R-:W-:Y:S02]  /*18680*/  @P2 IMAD.MOV.U32 R6, RZ, RZ, R8 ;  /* 0x000000ffff062224 */ /* 0x001fe400078e0008 */
[----:B------:R-:W-:Y:S01]  /*18690*/  @P2 IMAD.MOV.U32 R7, RZ, RZ, R9 ;  /* 0x000000ffff072224 */ /* 0x000fe200078e0009 */
[----:B------:R-:W-:Y:S01]  /*186a0*/  @P5 STG.E desc[UR36][R4.64+0x304], R121 ;  /* 0x0003047904005986 */ /* 0x000fe2000c101924 */
[----:B------:R-:W-:Y:S01]  /*186b0*/  ISETP.GT.AND P4, PT, R0, 0xc8, P1 ;  /* 0x000000c80000780c */ /* 0x000fe20000f84270 */
[----:B------:R-:W-:Y:S01]  /*186c0*/  FMUL R3, R124, R2 ;  /* 0x000000027c037220 */ /* 0x000fe20000400000 */
[----:B------:R-:W-:Y:S01]  /*186d0*/  F2FP.TF32.F32.PACK_B R123, R123 ;  /* 0x0000007bff7b723e */ /* 0x000fe200024050ff */
[----:B------:R0:W-:Y:S01]  /*186e0*/  @P2 STG.E desc[UR36][R6.64+0x300], R11 ;  /* 0x0003000b06002986 */ /* 0x0001e2000c101924 */
[----:B------:R-:W-:-:S02]  /*186f0*/  ISETP.GT.AND P2, PT, R0, 0xc8, P0 ;  /* 0x000000c80000780c */ /* 0x000fc40000744270 */
[----:B------:R-:W-:Y:S01]  /*18700*/  ISETP.GT.AND P5, PT, R0, 0xc9, P1 ;  /* 0x000000c90000780c */ /* 0x000fe20000fa4270 */
[-C--:B------:R-:W-:Y:S01]  /*18710*/  FMUL R125, R125, R2.reuse ;  /* 0x000000027d7d7220 */ /* 0x080fe20000400000 */
[----:B------:R-:W-:Y:S01]  /*18720*/  F2FP.TF32.F32.PACK_B R3, R3 ;  /* 0x00000003ff03723e */ /* 0x000fe200024050ff */
[----:B0-----:R-:W-:Y:S01]  /*18730*/  @P3 IMAD.MOV.U32 R6, RZ, RZ, R8 ;  /* 0x000000ffff063224 */ /* 0x001fe200078e0008 */
[----:B------:R-:W-:Y:S01]  /*18740*/  @P3 MOV R7, R9 ;  /* 0x0000000900073202 */ /* 0x000fe20000000f00 */
[----:B------:R-:W-:-:S04]  /*18750*/  FMUL R13, R126, R2 ;  /* 0x000000027e0d7220 */ /* 0x000fc80000400000 */
[----:B------:R0:W-:Y:S01]  /*18760*/  @P3 STG.E desc[UR36][R6.64+0x304], R123 ;  /* 0x0003047b06003986 */ /* 0x0001e2000c101924 */
[C---:B------:R-:W-:Y:S02]  /*18770*/  ISETP.GT.AND P3, PT, R0.reuse, 0xc9, P0 ;  /* 0x000000c90000780c */ /* 0x040fe40000764270 */
[----:B------:R-:W-:Y:S01]  /*18780*/  F2FP.TF32.F32.PACK_B R125, R125 ;  /* 0x0000007dff7d723e */ /* 0x000fe200024050ff */
[----:B------:R-:W-:Y:S01]  /*18790*/  @P4 STG.E desc[UR36][R4.64+0x320], R3 ;  /* 0x0003200304004986 */ /* 0x000fe2000c101924 */
[----:B------:R-:W-:Y:S01]  /*187a0*/  ISETP.GT.AND P4, PT, R0, 0xd0, P1 ;  /* 0x000000d00000780c */ /* 0x000fe20000f84270 */
[-C--:B------:R-:W-:Y:S01]  /*187b0*/  FMUL R127, R127, R2.reuse ;  /* 0x000000027f7f7220 */ /* 0x080fe20000400000 */
[----:B------:R-:W-:Y:S01]  /*187c0*/  F2FP.TF32.F32.PACK_B R13, R13 ;  /* 0x0000000dff0d723e */ /* 0x000fe200024050ff */
[----:B------:R-:W-:Y:S01]  /*187d0*/  FMUL R11, R128, R2 ;  /* 0x00000002800b7220 */ /* 0x000fe20000400000 */
[----:B0-----:R-:W-:Y:S02]  /*187e0*/  @P2 IMAD.MOV.U32 R6, RZ, RZ, R8 ;  /* 0x000000ffff062224 */ /* 0x001fe400078e0008 */
[----:B------:R-:W-:Y:S01]  /*187f0*/  @P2 IMAD.MOV.U32 R7, RZ, RZ, R9 ;  /* 0x000000ffff072224 */ /* 0x000fe200078e0009 */
[----:B------:R-:W-:Y:S01]  /*18800*/  @P5 STG.E desc[UR36][R4.64+0x324], R125 ;  /* 0x0003247d04005986 */ /* 0x000fe2000c101924 */
[----:B------:R-:W-:-:S02]  /*18810*/  ISETP.GT.AND P5, PT, R0, 0xd1, P1 ;  /* 0x000000d10000780c */ /* 0x000fc40000fa4270 */
[----:B------:R-:W-:Y:S01]  /*18820*/  F2FP.TF32.F32.PACK_B R127, R127 ;  /* 0x0000007fff7f723e */ /* 0x000fe200024050ff */
[----:B------:R0:W-:Y:S01]  /*18830*/  @P2 STG.E desc[UR36][R6.64+0x320], R13 ;  /* 0x0003200d06002986 */ /* 0x0001e2000c101924 */
[----:B------:R-:W-:Y:S02]  /*18840*/  F2FP.TF32.F32.PACK_B R11, R11 ;  /* 0x0000000bff0b723e */ /* 0x000fe400024050ff */
[----:B------:R-:W-:Y:S01]  /*18850*/  ISETP.GT.AND P2, PT, R0, 0xd0, P0 ;  /* 0x000000d00000780c */ /* 0x000fe20000744270 */
[----:B------:R-:W-:Y:S01]  /*18860*/  FMUL R129, R129, R2 ;  /* 0x0000000281817220 */ /* 0x000fe20000400000 */
[----:B0-----:R-:W-:Y:S02]  /*18870*/  @P3 IMAD.MOV.U32 R6, RZ, RZ, R8 ;  /* 0x000000ffff063224 */ /* 0x001fe400078e0008 */
[----:B------:R-:W-:Y:S02]  /*18880*/  @P3 IMAD.MOV.U32 R7, RZ, RZ, R9 ;  /* 0x000000ffff073224 */ /* 0x000fe400078e0009 */
[----:B------:R-:W-:-:S03]  /*18890*/  F2FP.TF32.F32.PACK_B R129, R129 ;  /* 0x00000081ff81723e */ /* 0x000fc600024050ff */
[----:B------:R0:W-:Y:S01]  /*188a0*/  @P3 STG.E desc[UR36][R6.64+0x324], R127 ;  /* 0x0003247f06003986 */ /* 0x0001e2000c101924 */
[----:B------:R-:W-:-:S03]  /*188b0*/  FMUL R3, R130, R2 ;  /* 0x0000000282037220 */ /* 0x000fc60000400000 */
[----:B------:R1:W-:Y:S01]  /*188c0*/  @P4 STG.E desc[UR36][R4.64+0x340], R11 ;  /* 0x0003400b04004986 */ /* 0x0003e2000c101924 */
[C---:B------:R-:W-:Y:S02]  /*188d0*/  ISETP.GT.AND P4, PT, R0.reuse, 0xd1, P0 ;  /* 0x000000d10000780c */ /* 0x040fe40000784270 */
[C---:B------:R-:W-:Y:S01]  /*188e0*/  ISETP.GT.AND P3, PT, R0.reuse, 0xd8, P0 ;  /* 0x000000d80000780c */ /* 0x040fe20000764270 */
[----:B------:R-:W-:Y:S01]  /*188f0*/  @P5 STG.E desc[UR36][R4.64+0x344], R129 ;  /* 0x0003448104005986 */ /* 0x000fe2000c101924 */
[----:B------:R-:W-:Y:S01]  /*18900*/  ISETP.GT.AND P5, PT, R0, 0xd8, P1 ;  /* 0x000000d80000780c */ /* 0x000fe20000fa4270 */
[----:B------:R-:W-:Y:S01]  /*18910*/  FMUL R131, R131, R2 ;  /* 0x0000000283837220 */ /* 0x000fe20000400000 */
[----:B------:R-:W-:Y:S01]  /*18920*/  F2FP.TF32.F32.PACK_B R3, R3 ;  /* 0x00000003ff03723e */ /* 0x000fe200024050ff */
[----:B0-----:R-:W-:Y:S02]  /*18930*/  @P2 IMAD.MOV.U32 R6, RZ, RZ, R8 ;  /* 0x000000ffff062224 */ /* 0x001fe400078e0008 */
[----:B------:R-:W-:-:S02]  /*18940*/  @P2 IMAD.MOV.U32 R7, RZ, RZ, R9 ;  /* 0x000000ffff072224 */ /* 0x000fc400078e0009 */
[-C--:B------:R-:W-:Y:S01]  /*18950*/  FMUL R13, R132, R2.reuse ;  /* 0x00000002840d7220 */ /* 0x080fe20000400000 */
[----:B------:R-:W-:Y:S01]  /*18960*/  ISETP.GT.AND P6, PT, R0, 0xd9, P1 ;  /* 0x000000d90000780c */ /* 0x000fe20000fc4270 */
[-C--:B------:R-:W-:Y:S01]  /*18970*/  FMUL R133, R133, R2.reuse ;  /* 0x0000000285857220 */ /* 0x080fe20000400000 */
[----:B------:R-:W-:Y:S01]  /*18980*/  F2FP.TF32.F32.PACK_B R131, R131 ;  /* 0x00000083ff83723e */ /* 0x000fe200024050ff */
[----:B------:R0:W-:Y:S01]  /*18990*/  @P2 STG.E desc[UR36][R6.64+0x340], R3 ;  /* 0x0003400306002986 */ /* 0x0001e2000c101924 */
[----:B-1----:R-:W-:Y:S01]  /*189a0*/  FMUL R11, R134, R2 ;  /* 0x00000002860b7220 */ /* 0x002fe20000400000 */
[----:B------:R-:W-:Y:S02]  /*189b0*/  F2FP.TF32.F32.PACK_B R13, R13 ;  /* 0x0000000dff0d723e */ /* 0x000fe400024050ff */
[----:B------:R-:W-:Y:S02]  /*189c0*/  ISETP.GT.AND P2, PT, R0, 0xd9, P0 ;  /* 0x000000d90000780c */ /* 0x000fe40000744270 */
[----:B------:R-:W-:Y:S01]  /*189d0*/  F2FP.TF32.F32.PACK_B R133, R133 ;  /* 0x00000085ff85723e */ /* 0x000fe200024050ff */
[----:B0-----:R-:W-:-:S02]  /*189e0*/  @P4 IMAD.MOV.U32 R6, RZ, RZ, R8 ;  /* 0x000000ffff064224 */ /* 0x001fc400078e0008 */
[----:B------:R-:W-:Y:S01]  /*189f0*/  @P4 IMAD.MOV.U32 R7, RZ, RZ, R9 ;  /* 0x000000ffff074224 */ /* 0x000fe200078e0009 */
[----:B------:R-:W-:-:S04]  /*18a00*/  F2FP.TF32.F32.PACK_B R11, R11 ;  /* 0x0000000bff0b723e */ /* 0x000fc800024050ff */
[----:B------:R0:W-:Y:S01]  /*18a10*/  @P4 STG.E desc[UR36][R6.64+0x344], R131 ;  /* 0x0003448306004986 */ /* 0x0001e2000c101924 */
[----:B------:R-:W-:-:S03]  /*18a20*/  FMUL R135, R135, R2 ;  /* 0x0000000287877220 */ /* 0x000fc60000400000 */
[----:B------:R1:W-:Y:S01]  /*18a30*/  @P5 STG.E desc[UR36][R4.64+0x360], R13 ;  /* 0x0003600d04005986 */ /* 0x0003e2000c101924 */
[----:B------:R-:W-:-:S03]  /*18a40*/  ISETP.GT.AND P5, PT, R0, 0xe0, P0 ;  /* 0x000000e00000780c */ /* 0x000fc600007a4270 */
[----:B------:R-:W-:Y:S01]  /*18a50*/  @P6 STG.E desc[UR36][R4.64+0x364], R133 ;  /* 0x0003648504006986 */ /* 0x000fe2000c101924 */
[----:B0-----:R-:W-:Y:S02]  /*18a60*/  @P3 IMAD.MOV.U32 R6, RZ, RZ, R8 ;  /* 0x000000ffff063224 */ /* 0x001fe400078e0008 */
[----:B------:R-:W-:Y:S01]  /*18a70*/  @P3 IMAD.MOV.U32 R7, RZ, RZ, R9 ;  /* 0x000000ffff073224 */ /* 0x000fe200078e0009 */
[----:B------:R-:W-:-:S04]  /*18a80*/  ISETP.GT.AND P4, PT, R0, 0xe1, P1 ;  /* 0x000000e10000780c */ /* 0x000fc80000f84270 */
[----:B------:R0:W-:Y:S01]  /*18a90*/  @P3 STG.E desc[UR36][R6.64+0x360], R11 ;  /* 0x0003600b06003986 */ /* 0x0001e2000c101924 */
[----:B------:R-:W-:Y:S01]  /*18aa0*/  ISETP.GT.AND P3, PT, R0, 0xe0, P1 ;  /* 0x000000e00000780c */ /* 0x000fe20000f64270 */
[-C--:B------:R-:W-:Y:S01]  /*18ab0*/  FMUL R3, R136, R2.reuse ;  /* 0x0000000288037220 */ /* 0x080fe20000400000 */
[----:B------:R-:W-:Y:S01]  /*18ac0*/  ISETP.GT.AND P6, PT, R0, 0xe1, P0 ;  /* 0x000000e10000780c */ /* 0x000fe200007c4270 */
[-C--:B------:R-:W-:Y:S01]  /*18ad0*/  FMUL R137, R137, R2.reuse ;  /* 0x0000000289897220 */ /* 0x080fe20000400000 */
[----:B------:R-:W-:Y:S01]  /*18ae0*/  F2FP.TF32.F32.PACK_B R135, R135 ;  /* 0x00000087ff87723e */ /* 0x000fe200024050ff */
[-C--:B-1----:R-:W-:Y:S01]  /*18af0*/  FMUL R13, R138, R2.reuse ;  /* 0x000000028a0d7220 */ /* 0x082fe20000400000 */
[----:B------:R-:W-:Y:S01]  /*18b00*/  F2FP.TF32.F32.PACK_B R3, R3 ;  /* 0x00000003ff03723e */ /* 0x000fe200024050ff */
[----:B0-----:R-:W-:Y:S01]  /*18b10*/  @P2 IMAD.MOV.U32 R6, RZ, RZ, R8 ;  /* 0x000000ffff062224 */ /* 0x001fe200078e0008 */
[----:B------:R-:W-:Y:S02]  /*18b20*/  @P2 MOV R7, R9 ;  /* 0x0000000900072202 */ /* 0x000fe40000000f00 */
[----:B------:R-:W-:Y:S01]  /*18b30*/  F2FP.TF32.F32.PACK_B R137, R137 ;  /* 0x00000089ff89723e */ /* 0x000fe200024050ff */
[----:B------:R-:W-:Y:S01]  /*18b40*/  FMUL R139, R139, R2 ;  /* 0x000000028b8b7220 */ /* 0x000fe20000400000 */
[----:B------:R-:W-:Y:S01]  /*18b50*/  F2FP.TF32.F32.PACK_B R13, R13 ;  /* 0x0000000dff0d723e */ /* 0x000fe200024050ff */
[----:B------:R0:W-:Y:S04]  /*18b60*/  @P2 STG.E desc[UR36][R6.64+0x364], R135 ;  /* 0x0003648706002986 */ /* 0x0001e8000c101924 */
[----:B------:R-:W-:Y:S01]  /*18b70*/  @P3 STG.E desc[UR36][R4.64+0x380], R3 ;  /* 0x0003800304003986 */ /* 0x000fe2000c101924 */
[----:B------:R-:W-:-:S03]  /*18b80*/  F2FP.TF32.F32.PACK_B R139, R139 ;  /* 0x0000008bff8b723e */ /* 0x000fc600024050ff */
[----:B------:R-:W-:Y:S01]  /*18b90*/  @P4 STG.E desc[UR36][R4.64+0x384], R137 ;  /* 0x0003848904004986 */ /* 0x000fe2000c101924 */
[----:B0-----:R-:W-:Y:S02]  /*18ba0*/  @P5 IMAD.MOV.U32 R6, RZ, RZ, R8 ;  /* 0x000000ffff065224 */ /* 0x001fe400078e0008 */
[----:B------:R-:W-:-:S05]  /*18bb0*/  @P5 IMAD.MOV.U32 R7, RZ, RZ, R9 ;  /* 0x000000ffff075224 */ /* 0x000fca00078e0009 */
[----:B------:R0:W-:Y:S01]  /*18bc0*/  @P5 STG.E desc[UR36][R6.64+0x380], R13 ;  /* 0x0003800d06005986 */ /* 0x0001e2000c101924 */
[C---:B------:R-:W-:Y:S02]  /*18bd0*/  ISETP.GT.AND P5, PT, R0.reuse, 0xe8, P0 ;  /* 0x000000e80000780c */ /* 0x040fe400007a4270 */
[C---:B------:R-:W-:Y:S01]  /*18be0*/  ISETP.GT.AND P2, PT, R0.reuse, 0xe8, P1 ;  /* 0x000000e80000780c */ /* 0x040fe20000f44270 */
[----:B0-----:R-:W-:Y:S02]  /*18bf0*/  @P6 IMAD.MOV.U32 R6, RZ, RZ, R8 ;  /* 0x000000ffff066224 */ /* 0x001fe400078e0008 */
[----:B------:R-:W-:Y:S01]  /*18c00*/  @P6 IMAD.MOV.U32 R7, RZ, RZ, R9 ;  /* 0x000000ffff076224 */ /* 0x000fe200078e0009 */
[----:B------:R-:W-:-:S04]  /*18c10*/  ISETP.GT.AND P3, PT, R0, 0xe9, P0 ;  /* 0x000000e90000780c */ /* 0x000fc80000764270 */
[----:B------:R0:W-:Y:S01]  /*18c20*/  @P6 STG.E desc[UR36][R6.64+0x384], R139 ;  /* 0x0003848b06006986 */ /* 0x0001e2000c101924 */
[----:B------:R-:W-:Y:S01]  /*18c30*/  ISETP.GT.AND P6, PT, R0, 0xe9, P1 ;  /* 0x000000e90000780c */ /* 0x000fe20000fc4270 */
[-C--:B------:R-:W-:Y:S01]  /*18c40*/  FMUL R11, R140, R2.reuse ;  /* 0x000000028c0b7220 */ /* 0x080fe20000400000 */
[-C--:B------:R-:W-:Y:S01]  /*18c50*/  FMUL R141, R141, R2.reuse ;  /* 0x000000028d8d7220 */ /* 0x080fe20000400000 */
[-C--:B------:R-:W-:Y:S01]  /*18c60*/  FMUL R15, R142, R2.reuse ;  /* 0x000000028e0f7220 */ /* 0x080fe20000400000 */
[----:B------:R-:W-:Y:S02]  /*18c70*/  ISETP.GT.AND P4, PT, R0, 0xf0, P1 ;  /* 0x000000f00000780c */ /* 0x000fe40000f84270 */
[----:B------:R-:W-:Y:S02]  /*18c80*/  F2FP.TF32.F32.PACK_B R11, R11 ;  /* 0x0000000bff0b723e */ /* 0x000fe400024050ff */
[----:B------:R-:W-:Y:S01]  /*18c90*/  F2FP.TF32.F32.PACK_B R141, R141 ;  /* 0x0000008dff8d723e */ /* 0x000fe200024050ff */
[----:B------:R-:W-:Y:S01]  /*18ca0*/  FMUL R143, R143, R2 ;  /* 0x000000028f8f7220 */ /* 0x000fe20000400000 */
[----:B------:R-:W-:Y:S01]  /*18cb0*/  F2FP.TF32.F32.PACK_B R15, R15 ;  /* 0x0000000fff0f723e */ /* 0x000fe200024050ff */
[----:B0-----:R-:W-:-:S02]  /*18cc0*/  @P5 IMAD.MOV.U32 R6, RZ, RZ, R8 ;  /* 0x000000ffff065224 */ /* 0x001fc400078e0008 */
[----:B------:R-:W-:Y:S02]  /*18cd0*/  @P5 IMAD.MOV.U32 R7, RZ, RZ, R9 ;  /* 0x000000ffff075224 */ /* 0x000fe400078e0009 */
[----:B------:R-:W-:Y:S01]  /*18ce0*/  FMUL R3, R144, R2 ;  /* 0x0000000290037220 */ /* 0x000fe20000400000 */
[----:B------:R-:W-:Y:S01]  /*18cf0*/  @P2 STG.E desc[UR36][R4.64+0x3a0], R11 ;  /* 0x0003a00b04002986 */ /* 0x000fe2000c101924 */
[----:B------:R-:W-:-:S03]  /*18d00*/  F2FP.TF32.F32.PACK_B R143, R143 ;  /* 0x0000008fff8f723e */ /* 0x000fc600024050ff */
[----:B------:R-:W-:Y:S01]  /*18d10*/  @P6 STG.E desc[UR36][R4.64+0x3a4], R141 ;  /* 0x0003a48d04006986 */ /* 0x000fe2000c101924 */
[----:B------:R-:W-:-:S03]  /*18d20*/  F2FP.TF32.F32.PACK_B R3, R3 ;  /* 0x00000003ff03723e */ /* 0x000fc600024050ff */
[----:B------:R0:W-:Y:S01]  /*18d30*/  @P5 STG.E desc[UR36][R6.64+0x3a0], R15 ;  /* 0x0003a00f06005986 */ /* 0x0001e2000c101924 */
[C---:B------:R-:W-:Y:S02]  /*18d40*/  ISETP.GT.AND P5, PT, R0.reuse, 0xf0, P0 ;  /* 0x000000f00000780c */ /* 0x040fe400007a4270 */
[----:B------:R-:W-:Y:S01]  /*18d50*/  ISETP.GT.AND P2, PT, R0, 0xf1, P1 ;  /* 0x000000f10000780c */ /* 0x000fe20000f44270 */
[-C--:B------:R-:W-:Y:S01]  /*18d60*/  FMUL R145, R145, R2.reuse ;  /* 0x0000000291917220 */ /* 0x080fe20000400000 */
[----:B0-----:R-:W-:Y:S02]  /*18d70*/  @P3 IMAD.MOV.U32 R6, RZ, RZ, R8 ;  /* 0x000000ffff063224 */ /* 0x001fe400078e0008 */
[----:B------:R-:W-:Y:S02]  /*18d80*/  @P3 IMAD.MOV.U32 R7, RZ, RZ, R9 ;  /* 0x000000ffff073224 */ /* 0x000fe400078e0009 */
[----:B------:R-:W-:-:S03]  /*18d90*/  FMUL R13, R146, R2 ;  /* 0x00000002920d7220 */ /* 0x000fc60000400000 */
[----:B------:R0:W-:Y:S04]  /*18da0*/  @P3 STG.E desc[UR36][R6.64+0x3a4], R143 ;  /* 0x0003a48f06003986 */ /* 0x0001e8000c101924 */
[----:B------:R-:W-:Y:S01]  /*18db0*/  @P4 STG.E desc[UR36][R4.64+0x3c0], R3 ;  /* 0x0003c00304004986 */ /* 0x000fe2000c101924 */
[C---:B------:R-:W-:Y:S02]  /*18dc0*/  ISETP.GT.AND P4, PT, R0.reuse, 0xf1, P0 ;  /* 0x000000f10000780c */ /* 0x040fe40000784270 */
[C---:B------:R-:W-:Y:S02]  /*18dd0*/  ISETP.GT.AND P3, PT, R0.reuse, 0xf8, P1 ;  /* 0x000000f80000780c */ /* 0x040fe40000f64270 */
[----:B------:R-:W-:Y:S02]  /*18de0*/  F2FP.TF32.F32.PACK_B R145, R145 ;  /* 0x00000091ff91723e */ /* 0x000fe400024050ff */
[C---:B------:R-:W-:Y:S01]  /*18df0*/  ISETP.GT.AND P1, PT, R0.reuse, 0xf9, P1 ;  /* 0x000000f90000780c */ /* 0x040fe20000f24270 */
[----:B0-----:R-:W-:Y:S01]  /*18e00*/  @P5 IMAD.MOV.U32 R6, RZ, RZ, R8 ;  /* 0x000000ffff065224 */ /* 0x001fe200078e0008 */
[----:B------:R-:W-:Y:S01]  /*18e10*/  ISETP.GT.AND P6, PT, R0, 0xf8, P0 ;  /* 0x000000f80000780c */ /* 0x000fe200007c4270 */
[----:B------:R-:W-:Y:S01]  /*18e20*/  @P5 IMAD.MOV.U32 R7, RZ, RZ, R9 ;  /* 0x000000ffff075224 */ /* 0x000fe200078e0009 */
[----:B------:R-:W-:Y:S01]  /*18e30*/  F2FP.TF32.F32.PACK_B R13, R13 ;  /* 0x0000000dff0d723e */ /* 0x000fe200024050ff */
[-C--:B------:R-:W-:Y:S01]  /*18e40*/  FMUL R147, R147, R2.reuse ;  /* 0x0000000293937220 */ /* 0x080fe20000400000 */
[-C--:B------:R-:W-:Y:S01]  /*18e50*/  FMUL R19, R148, R2.reuse ;  /* 0x0000000294137220 */ /* 0x080fe20000400000 */
[----:B------:R-:W-:Y:S01]  /*18e60*/  FMUL R149, R149, R2 ;  /* 0x0000000295957220 */ /* 0x000fe20000400000 */
[----:B------:R-:W-:Y:S01]  /*18e70*/  @P2 STG.E desc[UR36][R4.64+0x3c4], R145 ;  /* 0x0003c49104002986 */ /* 0x000fe2000c101924 */
[----:B------:R-:W-:-:S02]  /*18e80*/  ISETP.GT.AND P0, PT, R0, 0xf9, P0 ;  /* 0x000000f90000780c */ /* 0x000fc40000704270 */
[----:B------:R-:W-:Y:S01]  /*18e90*/  F2FP.TF32.F32.PACK_B R147, R147 ;  /* 0x00000093ff93723e */ /* 0x000fe200024050ff */
[----:B------:R0:W-:Y:S01]  /*18ea0*/  @P5 STG.E desc[UR36][R6.64+0x3c0], R13 ;  /* 0x0003c00d06005986 */ /* 0x0001e2000c101924 */
[----:B------:R-:W-:Y:S01]  /*18eb0*/  F2FP.TF32.F32.PACK_B R19, R19 ;  /* 0x00000013ff13723e */ /* 0x000fe200024050ff */
[-C--:B------:R-:W-:Y:S01]  /*18ec0*/  FMUL R21, R150, R2.reuse ;  /* 0x0000000296157220 */ /* 0x080fe20000400000 */
[----:B------:R-:W-:Y:S01]  /*18ed0*/  F2FP.TF32.F32.PACK_B R149, R149 ;  /* 0x00000095ff95723e */ /* 0x000fe200024050ff */
[----:B------:R-:W-:Y:S01]  /*18ee0*/  FMUL R151, R151, R2 ;  /* 0x0000000297977220 */ /* 0x000fe20000400000 */
[----:B0-----:R-:W-:Y:S01]  /*18ef0*/  @P4 IMAD.MOV.U32 R6, RZ, RZ, R8 ;  /* 0x000000ffff064224 */ /* 0x001fe200078e0008 */
[----:B------:R-:W-:Y:S02]  /*18f00*/  @P4 MOV R7, R9 ;  /* 0x0000000900074202 */ /* 0x000fe40000000f00 */
[----:B------:R-:W-:-:S03]  /*18f10*/  F2FP.TF32.F32.PACK_B R21, R21 ;  /* 0x00000015ff15723e */ /* 0x000fc600024050ff */
[----:B------:R-:W-:Y:S01]  /*18f20*/  @P4 STG.E desc[UR36][R6.64+0x3c4], R147 ;  /* 0x0003c49306004986 */ /* 0x000fe2000c101924 */
[----:B------:R-:W-:-:S03]  /*18f30*/  F2FP.TF32.F32.PACK_B R151, R151 ;  /* 0x00000097ff97723e */ /* 0x000fc600024050ff */
[----:B------:R-:W-:Y:S04]  /*18f40*/  @P3 STG.E desc[UR36][R4.64+0x3e0], R19 ;  /* 0x0003e01304003986 */ /* 0x000fe8000c101924 */
[----:B------:R0:W-:Y:S02]  /*18f50*/  @P1 STG.E desc[UR36][R4.64+0x3e4], R149 ;  /* 0x0003e49504001986 */ /* 0x0001e4000c101924 */
[----:B0-----:R-:W-:Y:S02]  /*18f60*/  @P6 IMAD.MOV.U32 R4, RZ, RZ, R8 ;  /* 0x000000ffff046224 */ /* 0x001fe400078e0008 */
[----:B------:R-:W-:-:S05]  /*18f70*/  @P6 IMAD.MOV.U32 R5, RZ, RZ, R9 ;  /* 0x000000ffff056224 */ /* 0x000fca00078e0009 */
[----:B------:R0:W-:Y:S04]  /*18f80*/  @P6 STG.E desc[UR36][R4.64+0x3e0], R21 ;  /* 0x0003e01504006986 */ /* 0x0001e8000c101924 */
[----:B------:R0:W-:Y:S02]  /*18f90*/  @P0 STG.E desc[UR36][R8.64+0x3e4], R151 ;  /* 0x0003e49708000986 */ /* 0x0001e4000c101924 */
.L_x_536:
[----:B------:R-:W-:Y:S05]  /*18fa0*/  BSYNC B0 ;  /* 0x0000000000007941 */ /* 0x000fea0003800000 */
.L_x_28:
[----:B0---4-:R-:W4:Y:S01]  /*18fb0*/  LDL.LU R4, [R1+0x200] ;  /* 0x0002000001047983 */ /* 0x011f220000300800 */
[----:B------:R-:W-:Y:S01]  /*18fc0*/  ULDC UR4, c[0x0][0xc] ;  /* 0x0000030000047ab9 */ /* 0x000fe20000000800 */
[----:B------:R-:W-:Y:S01]  /*18fd0*/  ULDC UR5, c[0x0][0x10] ;  /* 0x0000040000057ab9 */ /* 0x000fe20000000800 */
[----:B-----5:R-:W4:Y:S01]  /*18fe0*/  LDC R3, c[0x0][0x14] ;  /* 0x00000500ff037b82 */ /* 0x020f220000000800 */
[----:B------:R-:W-:Y:S01]  /*18ff0*/  UIMAD.WIDE.U32 UR4, UR4, UR5, URZ ;  /* 0x00000005040472a5 */ /* 0x000fe2000f8e003f */
[----:B------:R-:W-:Y:S01]  /*19000*/  IMAD.MOV.U32 R5, RZ, RZ, R17 ;  /* 0x000000ffff057224 */ /* 0x000fe200078e0011 */
[----:B------:R-:W-:Y:S01]  /*19010*/  UMOV UR42, 0xffffffff ;  /* 0xffffffff002a7882 */ /* 0x000fe20000000000 */
[----:B------:R-:W-:Y:S01]  /*19020*/  UMOV UR43, 0xffffffff ;  /* 0xffffffff002b7882 */ /* 0x000fe20000000000 */
[----:B------:R-:W-:Y:S02]  /*19030*/  PRMT R0, RZ, 0x7610, R0 ;  /* 0x00007610ff007816 */ /* 0x000fe40000000000 */
[----:B----4-:R-:W-:-:S04]  /*19040*/  IMAD.WIDE.U32 R4, R3, UR4, R4 ;  /* 0x0000000403047c25 */ /* 0x010fc8000f8e0004 */
[----:B------:R-:W-:Y:S02]  /*19050*/  IMAD.MOV.U32 R6, RZ, RZ, R4 ;  /* 0x000000ffff067224 */ /* 0x000fe400078e0004 */
[----:B------:R-:W-:Y:S01]  /*19060*/  IMAD R3, R3, UR5, RZ ;  /* 0x0000000503037c24 */ /* 0x000fe2000f8e02ff */
[----:B------:R-:W-:Y:S02]  /*19070*/  ULDC.64 UR4, c[0x0][0x650] ;  /* 0x0001940000047ab9 */ /* 0x000fe40000000a00 */
[----:B------:R0:W-:Y:S01]  /*19080*/  STL [R1+0x200], R6 ;  /* 0x0002000601007387 */ /* 0x0001e20000100800 */
[----:B------:R-:W-:Y:S01]  /*19090*/  IMAD.IADD R17, R5, 0x1, R3 ;  /* 0x0000000105117824 */ /* 0x000fe200078e0203 */
[----:B------:R-:W-:-:S04]  /*190a0*/  ISETP.GE.U32.AND P0, PT, R4, UR4, PT ;  /* 0x0000000404007c0c */ /* 0x000fc8000bf06070 */
[----:B------:R-:W-:-:S13]  /*190b0*/  ISETP.GE.U32.AND.EX P0, PT, R17, UR5, PT, P0 ;  /* 0x0000000511007c0c */ /* 0x000fda000bf06100 */
[----:B0-----:R-:W-:Y:S05]  /*190c0*/  @P0 BRA `(.L_x_537) ;  /* 0x0000000400880947 */ /* 0x001fea0003800000 */
[----:B------:R-:W0:Y:S01]  /*190d0*/  S2UR UR6, SR_CTAID.X ;  /* 0x00000000000679c3 */ /* 0x000e220000002500 */
[----:B------:R-:W-:Y:S01]  /*190e0*/  ULDC.64 UR12, c[0x0][0x628] ;  /* 0x00018a00000c7ab9 */ /* 0x000fe20000000a00 */
[----:B------:R-:W-:Y:S01]  /*190f0*/  ULDC UR4, c[0x0][0x150] ;  /* 0x0000540000047ab9 */ /* 0x000fe20000000800 */
[----:B------:R-:W-:Y:S01]  /*19100*/  ISETP.NE.U32.AND P0, PT, RZ, UR12, PT ;  /* 0x0000000cff007c0c */ /* 0x000fe2000bf05070 */
[----:B------:R-:W-:Y:S01]  /*19110*/  ULDC UR15, c[0x0][0x630] ;  /* 0x00018c00000f7ab9 */ /* 0x000fe20000000800 */
[C---:B------:R-:W-:Y:S01]  /*19120*/  R2UR UR16, R6.reuse ;  /* 0x00000000061072ca */ /* 0x040fe200000e0000 */
[----:B------:R-:W-:Y:S01]  /*19130*/  ULDC UR19, c[0x0][0x154] ;  /* 0x0000550000137ab9 */ /* 0x000fe20000000800 */
[----:B------:R-:W-:Y:S01]  /*19140*/  ISETP.NE.AND.EX P0, PT, RZ, UR13, PT, P0 ;  /* 0x0000000dff007c0c */ /* 0x000fe2000bf05300 */
[----:B------:R-:W4:Y:S01]  /*19150*/  S2UR UR18, SR_CTAID.Y ;  /* 0x00000000001279c3 */ /* 0x000f220000002600 */
[----:B------:R-:W-:Y:S02]  /*19160*/  R2UR UR17, R17 ;  /* 0x00000000111172ca */ /* 0x000fe400000e0000 */
[----:B------:R-:W-:-:S02]  /*19170*/  R2UR UR10, R6 ;  /* 0x00000000060a72ca */ /* 0x000fc400000e0000 */
[----:B------:R-:W-:Y:S02]  /*19180*/  R2UR UR11, R17 ;  /* 0x00000000110b72ca */ /* 0x000fe400000e0000 */
[----:B0-----:R-:W-:-:S05]  /*19190*/  I2FP.F32.U32 R0, UR6 ;  /* 0x0000000600007c45 */ /* 0x001fca0008201000 */
[----:B------:R-:W-:-:S04]  /*191a0*/  FMUL R0, R0, UR4 ;  /* 0x0000000400007c20 */ /* 0x000fc80008400000 */
[----:B------:R0:W0:Y:S01]  /*191b0*/  F2I.U32.TRUNC.NTZ R3, R0 ;  /* 0x0000000000037305 */ /* 0x000022000020f000 */
[----:B----4-:R-:W-:Y:S05]  /*191c0*/  @!P0 BRA `(.L_x_538) ;  /* 0x0000000000308947 */ /* 0x010fea0003800000 */
        /* <DEDUP_REMOVED lines=12> */
.L_x_538:
[----:B------:R-:W-:Y:S01]  /*19290*/  USHF.R.U64 UR43, UR10, UR15, UR11 ;  /* 0x0000000f0a2b7299 */ /* 0x000fe2000800120b */
[----:B0-----:R-:W-:Y:S01]  /*192a0*/  I2FP.F32.U32 R0, UR18 ;  /* 0x0000001200007c45 */ /* 0x001fe20008201000 */
[----:B------:R-:W-:Y:S02]  /*192b0*/  USHF.R.U32.HI UR4, URZ, UR15, UR11 ;  /* 0x0000000f3f047299 */ /* 0x000fe4000801160b */
        /* <DEDUP_REMOVED lines=8> */
[----:B------:R-:W-:Y:S01]  /*19340*/  UIMAD.WIDE.U32 UR8, UR10, UR12, UR8 ;  /* 0x0000000c0a0872a5 */ /* 0x000fe2000f8e0008 */
[----:B------:R-:W-:Y:S01]  /*19350*/  R2UR UR12, R3 ;  /* 0x00000000030c72ca */ /* 0x000fe200000e0000 */
[----:B------:R-:W-:Y:S01]  /*19360*/  UIMAD UR10, UR10, UR13, UR4 ;  /* 0x0000000d0a0a72a4 */ /* 0x000fe2000f8e0204 */
[----:B------:R-:W-:Y:S01]  /*19370*/  ULDC UR11, c[0x0][0x618] ;  /* 0x00018600000b7ab9 */ /* 0x000fe20000000800 */
[----:B------:R-:W-:Y:S02]  /*19380*/  ULDC UR21, c[0x0][0x658] ;  /* 0x0001960000157ab9 */ /* 0x000fe40000000800 */
[----:B------:R-:W-:Y:S01]  /*19390*/  UIADD3 UR9, UR9, UR10, URZ ;  /* 0x0000000a09097290 */ /* 0x000fe2000fffe03f */
[----:B------:R-:W-:Y:S01]  /*193a0*/  UMOV UR15, 0xffffffff ;  /* 0xffffffff000f7882 */ /* 0x000fe20000000000 */
[----:B------:R-:W-:Y:S01]  /*193b0*/  ULDC.64 UR4, c[0x0][0x640] ;  /* 0x0001900000047ab9 */ /* 0x000fe20000000a00 */
[----:B------:R-:W-:Y:S01]  /*193c0*/  USHF.L.U32 UR15, UR15, UR21, URZ ;  /* 0x000000150f0f7299 */ /* 0x000fe2000800063f */
[----:B------:R-:W-:Y:S01]  /*193d0*/  ISETP.NE.U32.AND P0, PT, RZ, UR4, PT ;  /* 0x00000004ff007c0c */ /* 0x000fe2000bf05070 */
[----:B------:R-:W-:-:S02]  /*193e0*/  USHF.R.U64 UR16, UR8, UR11, UR9 ;  /* 0x0000000b08107299 */ /* 0x000fc40008001209 */
[----:B------:R-:W-:Y:S01]  /*193f0*/  USHF.R.U32.HI UR8, URZ, UR11, UR9 ;  /* 0x0000000b3f087299 */ /* 0x000fe20008011609 */
[----:B0-----:R-:W-:Y:S01]  /*19400*/  R2UR UR14, R0 ;  /* 0x00000000000e72ca */ /* 0x001fe200000e0000 */
[----:B------:R-:W-:Y:S01]  /*19410*/  ULDC UR17, c[0x0][0x608] ;  /* 0x0001820000117ab9 */ /* 0x000fe20000000800 */
[----:B------:R-:W-:Y:S01]  /*19420*/  ULOP3.LUT UR41, URZ, UR15, URZ, 0x33, !UPT ;  /* 0x0000000f3f297292 */ /* 0x000fe2000f8e333f */
[----:B------:R-:W-:Y:S01]  /*19430*/  ISETP.NE.AND.EX P0, PT, RZ, UR5, PT, P0 ;  /* 0x00000005ff007c0c */ /* 0x000fe2000bf05300 */
[----:B------:R-:W-:Y:S02]  /*19440*/  USHF.R.U64 UR15, UR16, UR17, UR8 ;  /* 0x00000011100f7299 */ /* 0x000fe40008001208 */
[----:B------:R-:W-:Y:S02]  /*19450*/  USHF.R.U32.HI UR8, URZ, UR17, UR8 ;  /* 0x000000113f087299 */ /* 0x000fe40008011608 */
[----:B------:R-:W-:Y:S02]  /*19460*/  UIADD3 UR12, -UR12, URZ, URZ ;  /* 0x0000003f0c0c7290 */ /* 0x000fe4000fffe13f */
[----:B------:R-:W-:Y:S01]  /*19470*/  USHF.R.U64 UR17, UR15, UR21, UR8 ;  /* 0x000000150f117299 */ /* 0x000fe20008001208 */
[----:B------:R-:W-:Y:S01]  /*19480*/  UMOV UR19, 0x1 ;  /* 0x0000000100137882 */ /* 0x000fe20000000000 */
[----:B------:R-:W-:Y:S01]  /*19490*/  ULDC UR13, c[0x0][0x144] ;  /* 0x00005100000d7ab9 */ /* 0x000fe20000000800 */
[----:B------:R-:W-:Y:S01]  /*194a0*/  ULDC UR7, c[0x0][0x600] ;  /* 0x0001800000077ab9 */ /* 0x000fe20000000800 */
[----:B------:R-:W-:-:S02]  /*194b0*/  USHF.L.U32 UR24, UR19, UR21, URZ ;  /* 0x0000001513187299 */ /* 0x000fc4000800063f */
[----:B------:R-:W-:Y:S02]  /*194c0*/  USHF.R.U32.HI UR8, URZ, UR21, UR8 ;  /* 0x000000153f087299 */ /* 0x000fe40008011608 */
[----:B------:R-:W-:Y:S02]  /*194d0*/  UIMAD UR21, UR13, UR12, UR6 ;  /* 0x0000000c0d1572a4 */ /* 0x000fe4000f8e0206 */
[----:B------:R-:W-:Y:S02]  /*194e0*/  UIADD3 UR20, UR7, -0x1, URZ ;  /* 0xffffffff07147890 */ /* 0x000fe4000fffe03f */
[----:B------:R-:W-:Y:S01]  /*194f0*/  UIADD3 UR19, -UR14, URZ, URZ ;  /* 0x0000003f0e137290 */ /* 0x000fe2000fffe13f */
        /* <DEDUP_REMOVED lines=17> */
.L_x_539:
[----:B------:R-:W-:Y:S01]  /*19610*/  UISETP.NE.AND UP0, UPT, UR45, URZ, UPT ;  /* 0x0000003f2d00728c */ /* 0x000fe2000bf05270 */
[----:B------:R-:W-:Y:S01]  /*19620*/  IMAD.MOV.U32 R0, RZ, RZ, 0x1 ;  /* 0x00000001ff007424 */ /* 0x000fe200078e00ff */
[----:B------:R-:W-:Y:S02]  /*19630*/  USHF.R.U64 UR4, UR6, UR22, UR8 ;  /* 0x0000001606047299 */ /* 0x000fe40008001208 */
[----:B------:R-:W-:Y:S02]  /*19640*/  ULOP3.LUT UR41, UR15, UR41, URZ, 0xc0, !UPT ;  /* 0x000000290f297292 */ /* 0x000fe4000f8ec03f */
[----:B------:R-:W-:Y:S02]  /*19650*/  UIADD3 UR5, -UR4, URZ, URZ ;  /* 0x0000003f04057290 */ /* 0x000fe4000fffe13f */
[----:B------:R-:W-:Y:S02]  /*19660*/  UIMAD UR41, UR24, UR4, UR41 ;  /* 0x00000004182972a4 */ /* 0x000fe4000f8e0229 */
[----:B------:R-:W-:-:S02]  /*19670*/  ULOP3.LUT UR16, UR16, UR20, URZ, 0xc0, !UPT ;  /* 0x0000001410107292 */ /* 0x000fc4000f8ec03f */
[----:B------:R-:W-:Y:S02]  /*19680*/  @UP0 UIMAD UR21, UR25, UR19, UR18 ;  /* 0x00000013191502a4 */ /* 0x000fe4000f8e0212 */
[----:B------:R-:W-:-:S03]  /*19690*/  UIMAD UR4, UR5, UR23, UR17 ;  /* 0x00000017050472a4 */ /* 0x000fc6000f8e0211 */
[----:B------:R-:W-:Y:S01]  /*196a0*/  ULDC UR5, c[0x0][0x610] ;  /* 0x0001840000057ab9 */ /* 0x000fe20000000800 */
[----:B------:R-:W-:Y:S02]  /*196b0*/  UIMAD UR4, UR4, UR7, UR16 ;  /* 0x00000007040472a4 */ /* 0x000fe4000f8e0210 */
[----:B------:R-:W-:-:S04]  /*196c0*/  UIMAD UR41, UR41, UR5, UR21 ;  /* 0x00000005292972a4 */ /* 0x000fc8000f8e0215 */
[----:B------:R-:W-:Y:S02]  /*196d0*/  USEL UR42, UR4, UR41, !UP0 ;  /* 0x00000029042a7287 */ /* 0x000fe4000c000000 */
[----:B------:R-:W-:-:S12]  /*196e0*/  USEL UR41, UR41, UR4, !UP0 ;  /* 0x0000000429297287 */ /* 0x000fd8000c000000 */
.L_x_537:
[----:B------:R-:W-:-:S13]  /*196f0*/  LOP3.LUT P0, RZ, R0, 0xff, RZ, 0xc0, !PT ;  /* 0x000000ff00ff7812 */ /* 0x000fda000780c0ff */
[----:B------:R-:W-:Y:S05]  /*19700*/  @P0 BRA `(.L_x_540) ;  /* 0xfffffe7800940947 */ /* 0x000fea000383ffff */
[----:B------:R-:W-:Y:S05]  /*19710*/  EXIT ;  /* 0x000000000000794d */ /* 0x000fea0003800000 */
.L_x_3:
[----:B------:R-:W2:Y:S01]  /*19720*/  LDL R4, [R1+0x200] ;  /* 0x0002000001047983 */ /* 0x000ea20000100800 */
[----:B------:R-:W-:Y:S01]  /*19730*/  ULDC.64 UR8, c[0x0][0x650] ;  /* 0x0001940000087ab9 */ /* 0x000fe20000000a00 */
[----:B------:R-:W-:Y:S01]  /*19740*/  PRMT R0, RZ, 0x7610, R0 ;  /* 0x00007610ff007816 */ /* 0x000fe20000000000 */
[----:B------:R-:W-:Y:S02]  /*19750*/  IMAD.MOV.U32 R3, RZ, RZ, -0x1 ;  /* 0xffffffffff037424 */ /* 0x000fe400078e00ff */
[----:B------:R-:W-:Y:S02]  /*19760*/  IMAD.MOV.U32 R2, RZ, RZ, -0x1 ;  /* 0xffffffffff027424 */ /* 0x000fe400078e00ff */
[----:B------:R-:W-:Y:S01]  /*19770*/  IMAD.MOV.U32 R9, RZ, RZ, -0x1 ;  /* 0xffffffffff097424 */ /* 0x000fe200078e00ff */
[----:B--2---:R-:W-:-:S04]  /*19780*/  ISETP.GE.U32.AND P0, PT, R4, UR8, PT ;  /* 0x0000000804007c0c */ /* 0x004fc8000bf06070 */
[----:B------:R-:W-:-:S13]  /*19790*/  ISETP.GE.U32.AND.EX P0, PT, R17, UR9, PT, P0 ;  /* 0x0000000911007c0c */ /* 0x000fda000bf06100 */
[----:B------:R-:W-:Y:S05]  /*197a0*/  @P0 BRA `(.L_x_541) ;  /* 0x00000004008c0947 */ /* 0x000fea0003800000 */
[----:B------:R-:W-:Y:S01]  /*197b0*/  I2FP.F32.U32 R0, UR4 ;  /* 0x0000000400007c45 */ /* 0x000fe20008201000 */
[----:B0-----:R-:W-:Y:S01]  /*197c0*/  ULDC.64 UR16, c[0x0][0x628] ;  /* 0x00018a0000107ab9 */ /* 0x001fe20000000a00 */
        /* <DEDUP_REMOVED lines=24> */
.L_x_542:
        /* <DEDUP_REMOVED lines=24> */
[----:B------:R-:W-:Y:S01]  /*19ad0*/  UMOV UR19, 0x1 ;  /* 0x0000000100137882 */ /* 0x000fe20000000000 */
[----:B------:R-:W-:Y:S01]  /*19ae0*/  ULDC UR20, c[0x0][0x608] ;  /* 0x0001820000147ab9 */ /* 0x000fe20000000800 */
[----:B------:R-:W-:Y:S01]  /*19af0*/  USHF.L.U32 UR26, UR19, UR23, URZ ;  /* 0x00000017131a7299 */ /* 0x000fe2000800063f */
[----:B------:R-:W-:Y:S01]  /*19b00*/  ISETP.NE.AND.EX P0, PT, RZ, UR9, PT, P0 ;  /* 0x00000009ff007c0c */ /* 0x000fe2000bf05300 */
[----:B------:R-:W-:Y:S02]  /*19b10*/  USHF.R.U64 UR19, UR18, UR20, UR11 ;  /* 0x0000001412137299 */ /* 0x000fe4000800120b */
[----:B------:R-:W-:Y:S02]  /*19b20*/  USHF.R.U32.HI UR11, URZ, UR20, UR11 ;  /* 0x000000143f0b7299 */ /* 0x000fe4000801160b */
[----:B------:R-:W-:-:S02]  /*19b30*/  UIADD3 UR15, -UR15, URZ, URZ ;  /* 0x0000003f0f0f7290 */ /* 0x000fc4000fffe13f */
[----:B------:R-:W-:Y:S01]  /*19b40*/  USHF.R.U64 UR20, UR19, UR23, UR11 ;  /* 0x0000001713147299 */ /* 0x000fe2000800120b */
[----:B------:R-:W-:Y:S01]  /*19b50*/  ULDC UR16, c[0x0][0x144] ;  /* 0x0000510000107ab9 */ /* 0x000fe20000000800 */
[----:B------:R-:W-:Y:S01]  /*19b60*/  ULDC UR6, c[0x0][0x600] ;  /* 0x0001800000067ab9 */ /* 0x000fe20000000800 */
[----:B------:R-:W-:Y:S02]  /*19b70*/  USHF.R.U32.HI UR11, URZ, UR23, UR11 ;  /* 0x000000173f0b7299 */ /* 0x000fe4000801160b */
[----:B------:R-:W-:Y:S02]  /*19b80*/  UIMAD UR23, UR16, UR15, UR4 ;  /* 0x0000000f101772a4 */ /* 0x000fe4000f8e0204 */
[----:B------:R-:W-:Y:S02]  /*19b90*/  UIADD3 UR22, UR6, -0x1, URZ ;  /* 0xffffffff06167890 */ /* 0x000fe4000fffe03f */
[----:B------:R-:W-:Y:S02]  /*19ba0*/  ULOP3.LUT UR27, URZ, UR13, URZ, 0x33, !UPT ;  /* 0x0000000d3f1b7292 */ /* 0x000fe4000f8e333f */
        /* <DEDUP_REMOVED lines=18> */
.L_x_543:
[----:B------:R-:W-:Y:S01]  /*19cd0*/  UISETP.NE.AND UP0, UPT, UR45, URZ, UPT ;  /* 0x0000003f2d00728c */ /* 0x000fe2000bf05270 */
[----:B------:R-:W-:Y:S01]  /*19ce0*/  IMAD.MOV.U32 R0, RZ, RZ, 0x1 ;  /* 0x00000001ff007424 */ /* 0x000fe200078e00ff */
[----:B------:R-:W-:Y:S01]  /*19cf0*/  USHF.R.U64 UR8, UR4, UR24, UR11 ;  /* 0x0000001804087299 */ /* 0x000fe2000800120b */
[----:B------:R-:W-:Y:S01]  /*19d00*/  IMAD.U32 R9, RZ, RZ, UR5 ;  /* 0x00000005ff097e24 */ /* 0x000fe2000f8e00ff */
[----:B------:R-:W-:Y:S02]  /*19d10*/  ULOP3.LUT UR4, UR19, UR27, URZ, 0xc0, !UPT ;  /* 0x0000001b13047292 */ /* 0x000fe4000f8ec03f */
[----:B------:R-:W-:Y:S02]  /*19d20*/  ULOP3.LUT UR18, UR18, UR22, URZ, 0xc0, !UPT ;  /* 0x0000001612127292 */ /* 0x000fe4000f8ec03f */
[----:B------:R-:W-:-:S03]  /*19d30*/  UIMAD UR4, UR26, UR8, UR4 ;  /* 0x000000081a0472a4 */ /* 0x000fc6000f8e0204 */
[----:B------:R-:W-:Y:S02]  /*19d40*/  @UP0 UIMAD UR23, UR28, UR21, UR7 ;  /* 0x000000151c1702a4 */ /* 0x000fe4000f8e0207 */
[----:B------:R-:W-:-:S03]  /*19d50*/  UIADD3 UR7, -UR8, URZ, URZ ;  /* 0x0000003f08077290 */ /* 0x000fc6000fffe13f */
[----:B------:R-:W-:Y:S01]  /*19d60*/  ULDC UR8, c[0x0][0x610] ;  /* 0x0001840000087ab9 */ /* 0x000fe20000000800 */
[----:B------:R-:W-:Y:S02]  /*19d70*/  UIMAD UR7, UR7, UR25, UR20 ;  /* 0x00000019070772a4 */ /* 0x000fe4000f8e0214 */
[----:B------:R-:W-:Y:S02]  /*19d80*/  UIMAD UR4, UR4, UR8, UR23 ;  /* 0x00000008040472a4 */ /* 0x000fe4000f8e0217 */
[----:B------:R-:W-:-:S04]  /*19d90*/  UIMAD UR7, UR7, UR6, UR18 ;  /* 0x00000006070772a4 */ /* 0x000fc8000f8e0212 */
[----:B------:R-:W-:Y:S02]  /*19da0*/  USEL UR6, UR7, UR4, !UP0 ;  /* 0x0000000407067287 */ /* 0x000fe4000c000000 */
[----:B------:R-:W-:-:S04]  /*19db0*/  USEL UR4, UR4, UR7, !UP0 ;  /* 0x0000000704047287 */ /* 0x000fc8000c000000 */
[----:B------:R-:W-:Y:S02]  /*19dc0*/  MOV R2, UR6 ;  /* 0x0000000600027c02 */ /* 0x000fe40008000f00 */
[----:B------:R-:W-:-:S07]  /*19dd0*/  IMAD.U32 R3, RZ, RZ, UR4 ;  /* 0x00000004ff037e24 */ /* 0x000fce000f8e00ff */
.L_x_541:
[----:B------:R-:W-:-:S08]  /*19de0*/  NOP ;  /* 0x0000000000007918 */ /* 0x000fd00000000000 */
[----:B0-----:R-:W0:-:S00]  /*19df0*/  USETMAXREG.DEALLOC.CTAPOOL 0x18 ;  /* 0x00000018000079c8 */ /* 0x001e0000080e0500 */
[----:B------:R-:W-:-:S13]  /*19e00*/  ISETP.NE.AND P0, PT, RZ, UR10, PT ;  /* 0x0000000aff007c0c */ /* 0x000fda000bf05270 */
[----:B------:R-:W-:Y:S05]  /*19e10*/  @P0 EXIT ;  /* 0x000000000000094d */ /* 0x000fea0003800000 */
[----:B0-----:R-:W-:Y:S01]  /*19e20*/  LOP3.LUT P0, RZ, R0, 0xff, RZ, 0xc0, !PT ;  /* 0x000000ff00ff7812 */ /* 0x001fe2000780c0ff */
[----:B------:R-:W-:Y:S02]  /*19e30*/  IMAD.MOV.U32 R0, RZ, RZ, 0x1 ;  /* 0x00000001ff007424 */ /* 0x000fe400078e00ff */
[----:B------:R-:W-:-:S10]  /*19e40*/  IMAD.MOV.U32 R6, RZ, RZ, RZ ;  /* 0x000000ffff067224 */ /* 0x000fd400078e00ff */
[----:B------:R-:W-:Y:S05]  /*19e50*/  @!P0 BRA `(.L_x_544) ;  /* 0x0000000c005c8947 */ /* 0x000fea0003800000 */
[----:B------:R-:W0:Y:S01]  /*19e60*/  S2R R4, SR_TID.X ;  /* 0x0000000000047919 */ /* 0x000e220000002100 */
[----:B------:R-:W-:Y:S01]  /*19e70*/  ULDC UR4, c[0x0][0x28c] ;  /* 0x0000a30000047ab9 */ /* 0x000fe20000000800 */
[----:B------:R-:W-:Y:S01]  /*19e80*/  ULDC UR6, c[0x0][0x658] ;  /* 0x0001960000067ab9 */ /* 0x000fe20000000800 */
[----:B------:R-:W-:Y:S01]  /*19e90*/  UIADD3 UR10, UR4, 0x1f, URZ ;  /* 0x0000001f040a7890 */ /* 0x000fe2000fffe03f */
[----:B------:R-:W-:Y:S01]  /*19ea0*/  BSSY B0, `(.L_x_544) ;  /* 0x00000d2000007945 */ /* 0x000fe20003800000 */
[----:B------:R-:W-:Y:S01]  /*19eb0*/  UMOV UR7, 0xffffffff ;  /* 0xffffffff00077882 */ /* 0x000fe20000000000 */
[----:B------:R-:W-:Y:S01]  /*19ec0*/  ULDC UR5, c[0x0][0x600] ;  /* 0x0001800000057ab9 */ /* 0x000fe20000000800 */
[----:B------:R-:W-:Y:S01]  /*19ed0*/  UMOV UR9, 0x1 ;  /* 0x0000000100097882 */ /* 0x000fe20000000000 */
[----:B------:R-:W-:Y:S01]  /*19ee0*/  USHF.L.U32 UR7, UR7, UR6, URZ ;  /* 0x0000000607077299 */ /* 0x000fe2000800063f */
[----:B------:R-:W-:Y:S01]  /*19ef0*/  IMAD.MOV.U32 R8, RZ, RZ, 0x1 ;  /* 0x00000001ff087424 */ /* 0x000fe200078e00ff */
[----:B------:R-:W-:Y:S01]  /*19f00*/  UIADD3 UR4, UR5, -0x1, URZ ;  /* 0xffffffff05047890 */ /* 0x000fe2000fffe03f */
[----:B------:R-:W-:Y:S01]  /*19f10*/  IMAD.MOV.U32 R0, RZ, RZ, 0x1 ;  /* 0x00000001ff007424 */ /* 0x000fe200078e00ff */
[----:B------:R-:W-:Y:S01]  /*19f20*/  USHF.R.S32.HI UR11, URZ, 0x1f, UR10 ;  /* 0x0000001f3f0b7899 */ /* 0x000fe2000801140a */
[----:B------:R-:W-:Y:S01]  /*19f30*/  IMAD.MOV.U32 R6, RZ, RZ, RZ ;  /* 0x000000ffff067224 */ /* 0x000fe200078e00ff */
[----:B------:R-:W-:Y:S01]  /*19f40*/  ULDC UR8, c[0x0][0xc] ;  /* 0x0000030000087ab9 */ /* 0x000fe20000000800 */
[----:B------:R-:W-:-:S02]  /*19f50*/  USHF.L.U32 UR5, UR9, UR6, URZ ;  /* 0x0000000609057299 */ /* 0x000fc4000800063f */
[----:B------:R-:W-:Y:S01]  /*19f60*/  ULEA.HI UR11, UR11, UR10, URZ, 0x5 ;  /* 0x0000000a0b0b7291 */ /* 0x000fe2000f8f283f */
[----:B------:R-:W-:Y:S01]  /*19f70*/  ULDC UR9, c[0x0][0x10] ;  /* 0x0000040000097ab9 */ /* 0x000fe20000000800 */
[----:B------:R-:W-:Y:S02]  /*19f80*/  ULOP3.LUT UR6, URZ, UR7, URZ, 0x33, !UPT ;  /* 0x000000073f067292 */ /* 0x000fe4000f8e333f */
[----:B------:R-:W-:Y:S01]  /*19f90*/  UIMAD.WIDE.U32 UR8, UR8, UR9, URZ ;  /* 0x00000009080872a5 */ /* 0x000fe2000f8e003f */
[----:B------:R-:W-:Y:S01]  /*19fa0*/  ULDC UR7, c[0x0][0x14] ;  /* 0x0000050000077ab9 */ /* 0x000fe20000000800 */
[----:B------:R-:W-:Y:S02]  /*19fb0*/  USHF.R.S32.HI UR18, URZ, 0x5, UR11 ;  /* 0x000000053f127899 */ /* 0x000fe4000801140b */
[----:B------:R-:W-:Y:S02]  /*19fc0*/  UIMAD.WIDE.U32 UR20, UR8, UR7, URZ ;  /* 0x00000007081472a5 */ /* 0x000fe4000f8e003f */
[----:B------:R-:W-:-:S02]  /*19fd0*/  UIMAD UR13, UR9, UR7, URZ ;  /* 0x00000007090d72a4 */ /* 0x000fc4000f8e023f */
[----:B------:R-:W-:Y:S01]  /*19fe0*/  ULOP3.LUT UR24, UR40, 0x2, URZ, 0xfc, !UPT ;  /* 0x0000000228187892 */ /* 0x000fe2000f8efc3f */
[C---:B0-----:R-:W-:Y:S01]  /*19ff0*/  LOP3.LUT P2, RZ, R4.reuse, 0x7f, RZ, 0xc0, !PT ;  /* 0x0000007f04ff7812 */ /* 0x041fe2000784c0ff */
[----:B------:R-:W-:Y:S01]  /*1a000*/  UIADD3 UR13, UR21, UR13, URZ ;  /* 0x0000000d150d7290 */ /* 0x000fe2000fffe03f */
[----:B------:R-:W-:Y:S01]  /*1a010*/  LOP3.LUT P0, RZ, R4, 0x1f, RZ, 0xc0, !PT ;  /* 0x0000001f04ff7812 */ /* 0x000fe2000780c0ff */
[----:B------:R-:W-:Y:S01]  /*1a020*/  UIADD3 UR25, UR18, 0x1, URZ ;  /* 0x0000000112197890 */ /* 0x000fe2000fffe03f */
[----:B------:R-:W-:Y:S02]  /*1a030*/  ULDC.64 UR22, c[0x0][0x198] ;  /* 0x0000660000167ab9 */ /* 0x000fe40000000a00 */
[----:B------:R-:W-:-:S13]  /*1a040*/  PLOP3.LUT P0, PT, P0, P2, PT, 0x8a, 0x0 ;  /* 0x000000000000781c */ /* 0x000fda0000705172 */
.L_x_556:
[----:B------:R-:W-:-:S03]  /*1a050*/  UMOV UR7, 0xffffffff ;  /* 0xffffffff00077882 */ /* 0x000fc60000000000 */
[----:B------:R-:W-:Y:S05]  /*1a060*/  BRA.DIV UR7, `(.L_x_545) ;  /* 0x0000001207347947 */ /* 0x000fea000b800000 */
[----:B------:R-:W-:-:S13]  /*1a070*/  ELECT P6, URZ, PT ;  /* 0x00000000003f782f */ /* 0x000fda00038c0000 */
.L_x_570:
[----:B------:R-:W0:Y:S01]  /*1a080*/  LDC R4, c[0x0][0x28c] ;  /* 0x0000a300ff047b82 */ /* 0x000e220000000800 */
[----:B------:R-:W-:Y:S01]  /*1a090*/  BSSY B1, `(.L_x_546) ;  /* 0x0000035000017945 */ /* 0x000fe20003800000 */
[----:B0-----:R-:W-:-:S13]  /*1a0a0*/  ISETP.LT.OR P6, PT, R4, 0x1, !P6 ;  /* 0x000000010400780c */ /* 0x001fda00077c1670 */
[----:B------:R-:W-:Y:S05]  /*1a0b0*/  @P6 BRA `(.L_x_547) ;  /* 0x0000000000c86947 */ /* 0x000fea0003800000 */
[----:B------:R-:W-:Y:S01]  /*1a0c0*/  IMAD.SHL.U32 R11, R3, 0x100, RZ ;  /* 0x00000100030b7824 */ /* 0x000fe200078e00ff */
[----:B------:R-:W-:Y:S01]  /*1a0d0*/  MOV R4, R6 ;  /* 0x0000000600047202 */ /* 0x000fe20000000f00 */
[----:B------:R-:W-:Y:S02]  /*1a0e0*/  IMAD.SHL.U32 R2, R2, 0x100, RZ ;  /* 0x0000010002027824 */ /* 0x000fe400078e00ff */
[----:B------:R-:W-:Y:S02]  /*1a0f0*/  IMAD.MOV.U32 R12, RZ, RZ, RZ ;  /* 0x000000ffff0c7224 */ /* 0x000fe400078e00ff */
[----:B------:R-:W-:Y:S02]  /*1a100*/  IMAD.U32 R14, RZ, RZ, UR25 ;  /* 0x00000019ff0e7e24 */ /* 0x000fe4000f8e00ff */
[----:B------:R-:W-:-:S07]  /*1a110*/  IMAD.MOV.U32 R3, RZ, RZ, R0 ;  /* 0x000000ffff037224 */ /* 0x000fce00078e0000 */
.L_x_551:
[----:B------:R-:W0:Y:S01]  /*1a120*/  S2R R10, SR_CgaCtaId ;  /* 0x00000000000a7919 */ /* 0x000e220000008800 */
[----:B------:R-:W-:Y:S01]  /*1a130*/  MOV R5, 0x400 ;  /* 0x0000040000057802 */ /* 0x000fe20000000f00 */
[----:B------:R-:W1:Y:S03]  /*1a140*/  @!P2 LDC R7, c[0x0][0x500] ;  /* 0x00014000ff07ab82 */ /* 0x000e660000000800 */
[----:B0-----:R-:W-:Y:S02]  /*1a150*/  LEA R13, R10, R5, 0x18 ;  /* 0x000000050a0d7211 */ /* 0x001fe400078ec0ff */
[----:B------:R-:W-:-:S03]  /*1a160*/  SHF.L.U32 R5, R3, 0x1f, RZ ;  /* 0x0000001f03057819 */ /* 0x000fc600000006ff */
[----:B------:R-:W-:-:S04]  /*1a170*/  IMAD R10, R4, 0x8, R13 ;  /* 0x00000008040a7824 */ /* 0x000fc800078e020d */
[----:B------:R-:W0:Y:S02]  /*1a180*/  SYNCS.PHASECHK.TRANS64.TRYWAIT P1, [R10+URZ+0x38], R5 ;  /* 0x000038050a0075a7 */ /* 0x000e24000802017f */
[----:B01----:R-:W-:Y:S05]  /*1a190*/  @!P1 BRA `(.L_x_548) ;  /* 0x0000001000089947 */ /* 0x003fea0003800000 */
.L_x_571:
[----:B------:R-:W-:Y:S01]  /*1a1a0*/  UPRMT UR7, UR24, 0x9910, URZ ;  /* 0x0000991018077896 */ /* 0x000fe2000800003f */
[----:B------:R1:W-:Y:S03]  /*1a1b0*/  @!P2 SYNCS.ARRIVE.TRANS64 RZ, [R10+URZ], R7 ;  /* 0x000000070affa9a7 */ /* 0x0003e6000800003f */
[----:B------:R-:W-:-:S06]  /*1a1c0*/  UISETP.NE.AND UP0, UPT, UR7, 0x2, UPT ;  /* 0x000000020700788c */ /* 0x000fcc000bf05270 */
[----:B------:R-:W-:-:S13]  /*1a1d0*/  PLOP3.LUT P1, PT, PT, PT, UP0, 0x80, 0x0 ;  /* 0x000000000000781c */ /* 0x000fda0003f2f008 */
[----:B-1----:R-:W-:Y:S05]  /*1a1e0*/  @P1 BRA `(.L_x_549) ;  /* 0x0000000000041947 */ /* 0x002fea0003800000 */
[----:B------:R-:W-:Y:S01]  /*1a1f0*/  BPT.TRAP 0x1 ;  /* 0x000000040000795c */ /* 0x000fe20000300000 */
.L_x_549:
[----:B------:R-:W-:Y:S05]  /*1a200*/  @P0 BRA `(.L_x_550) ;  /* 0x0000000000040947 */ /* 0x000fea0003800000 */
[----:B------:R-:W-:Y:S01]  /*1a210*/  BPT.TRAP 0x1 ;  /* 0x000000040000795c */ /* 0x000fe20000300000 */
.L_x_550:
[----:B------:R-:W-:Y:S01]  /*1a220*/  IMAD R13, R4, 0x8000, R13 ;  /* 0x00008000040d7824 */ /* 0x000fe200078e020d */
[----:B------:R-:W-:Y:S01]  /*1a230*/  R2UR UR9, R10 ;  /* 0x000000000a0972ca */ /* 0x000fe200000e0000 */
[----:B------:R-:W-:Y:S01]  /*1a240*/  VIADD R14, R14, 0xffffffff ;  /* 0xffffffff0e0e7836 */ /* 0x000fe20000000000 */
[----:B------:R-:W-:Y:S01]  /*1a250*/  UIADD3 UR14, UP0, UR22, 0xf0, URZ ;  /* 0x000000f0160e7890 */ /* 0x000fe2000ff1e03f */
[----:B------:R-:W-:Y:S01]  /*1a260*/  R2UR UR11, R11 ;  /* 0x000000000b0b72ca */ /* 0x000fe200000e0000 */
[----:B------:R-:W-:Y:S01]  /*1a270*/  UIADD3 UR26, UP1, UR22, 0x1f0, URZ ;  /* 0x000001f0161a7890 */ /* 0x000fe2000ff3e03f */
[----:B------:R-:W-:Y:S01]  /*1a280*/  R2UR UR7, R13 ;  /* 0x000000000d0772ca */ /* 0x000fe200000e0000 */
[----:B------:R-:W-:Y:S01]  /*1a290*/  UIADD3.X UR15, URZ, UR23, URZ, UP0, !UPT ;  /* 0x000000173f0f7290 */ /* 0x000fe200087fe43f */
[----:B------:R-:W-:Y:S01]  /*1a2a0*/  R2UR UR10, R12 ;  /* 0x000000000c0a72ca */ /* 0x000fe200000e0000 */
[----:B------:R-:W-:Y:S01]  /*1a2b0*/  VIADD R4, R4, 0x1 ;  /* 0x0000000104047836 */ /* 0x000fe20000000000 */
[----:B------:R-:W-:Y:S01]  /*1a2c0*/  R2UR UR12, R9 ;  /* 0x00000000090c72ca */ /* 0x000fe200000e0000 */
[----:B------:R-:W-:Y:S01]  /*1a2d0*/  UIADD3.X UR27, URZ, UR23, URZ, UP1, !UPT ;  /* 0x000000173f1b7290 */ /* 0x000fe20008ffe43f */
[----:B------:R-:W-:Y:S01]  /*1a2e0*/  R2UR UR19, R2 ;  /* 0x00000000021372ca */ /* 0x000fe200000e0000 */
[----:B------:R-:W-:Y:S01]  /*1a2f0*/  UMOV UR16, 0x0 ;  /* 0x0000000000107882 */ /* 0x000fe20000000000 */
[----:B------:R-:W-:Y:S01]  /*1a300*/  ISETP.GT.AND P3, PT, R14, 0x1, PT ;  /* 0x000000010e00780c */ /* 0x000fe20003f64270 */
[----:B------:R-:W-:Y:S01]  /*1a310*/  UMOV UR17, 0x10000000 ;  /* 0x1000000000117882 */ /* 0x000fe20000000000 */
[----:B------:R-:W-:Y:S01]  /*1a320*/  ISETP.NE.AND P1, PT, R4, 0x7, PT ;  /* 0x000000070400780c */ /* 0x000fe20003f25270 */
[----:B------:R-:W-:-:S02]  /*1a330*/  VIADD R12, R12, 0x20 ;  /* 0x000000200c0c7836 */ /* 0x000fc40000000000 */
[----:B------:R-:W-:Y:S01]  /*1a340*/  UIADD3 UR8, UR7, 0x180, URZ ;  /* 0x0000018007087890 */ /* 0x000fe2000fffe03f */
[----:B0-----:R-:W-:Y:S01]  /*1a350*/  SEL R10, RZ, 0x1, P1 ;  /* 0x00000001ff0a7807 */ /* 0x001fe20000800000 */
[----:B------:R-:W-:Y:S01]  /*1a360*/  UIADD3 UR7, UR7, 0x38180, URZ ;  /* 0x0003818007077890 */ /* 0x000fe2000fffe03f */
[----:B------:R-:W-:Y:S02]  /*1a370*/  SEL R4, R4, RZ, P1 ;  /* 0x000000ff04047207 */ /* 0x000fe40000800000 */
[----:B------:R-:W-:-:S04]  /*1a380*/  LOP3.LUT R3, R3, R10, RZ, 0x3c, !PT ;  /* 0x0000000a03037212 */ /* 0x000fc800078e3cff */
[----:B------:R0:W-:Y:S02]  /*1a390*/  UTMALDG.3D [UR8], [UR14], desc[UR16] ;  /* 0x000010080e0075b4 */ /* 0x0001e40008011000 */
[----:B0-----:R-:W-:Y:S01]  /*1a3a0*/  UMOV UR8, UR7 ;  /* 0x0000000700087c82 */ /* 0x001fe20008000000 */
[----:B------:R-:W-:Y:S02]  /*1a3b0*/  UMOV UR11, UR19 ;  /* 0x00000013000b7c82 */ /* 0x000fe40008000000 */
[----:B------:R0:W-:Y:S02]  /*1a3c0*/  UTMALDG.3D [UR8], [UR26], desc[UR16] ;  /* 0x000010081a0075b4 */ /* 0x0001e40008011000 */
[----:B0-----:R-:W-:Y:S05]  /*1a3d0*/  @P3 BRA `(.L_x_551) ;  /* 0xfffffffc00503947 */ /* 0x001fea000383ffff */
.L_x_547:
[----:B------:R-:W-:Y:S05]  /*1a3e0*/  BSYNC B1 ;  /* 0x0000000000017941 */ /* 0x000fea0003800000 */
.L_x_546:
[----:B------:R-:W2:Y:S01]  /*1a3f0*/  LDL.LU R13, [R1+0x200] ;  /* 0x00020000010d7983 */ /* 0x000ea20000300800 */
[----:B------:R-:W-:Y:S01]  /*1a400*/  LOP3.LUT P3, RZ, R8, 0xff, RZ, 0xc0, !PT ;  /* 0x000000ff08ff7812 */ /* 0x000fe2000786c0ff */
[----:B------:R-:W-:Y:S01]  /*1a410*/  VIADD R6, R6, UR18 ;  /* 0x0000001206067c36 */ /* 0x000fe20008000000 */
[----:B------:R-:W-:Y:S01]  /*1a420*/  ULDC.64 UR8, c[0x0][0x650] ;  /* 0x0001940000087ab9 */ /* 0x000fe20000000a00 */
[----:B------:R-:W-:Y:S01]  /*1a430*/  UISETP.GE.U32.AND UP0, UPT, UR18, 0x7, UPT ;  /* 0x000000071200788c */ /* 0x000fe2000bf06070 */
[----:B------:R-:W-:Y:S01]  /*1a440*/  BSSY B1, `(.L_x_552) ;  /* 0x0000075000017945 */ /* 0x000fe20003800000 */
[C---:B------:R-:W-:Y:S01]  /*1a450*/  IMAD.WIDE.U32 R2, R6.reuse, 0x24924925, RZ ;  /* 0x2492492506027825 */ /* 0x040fe200078e00ff */
[C---:B------:R-:W-:Y:S02]  /*1a460*/  ISETP.GT.U32.AND P1, PT, R6.reuse, 0x6, PT ;  /* 0x000000060600780c */ /* 0x040fe40003f24070 */
[----:B------:R-:W-:Y:S01]  /*1a470*/  PRMT R8, RZ, 0x7610, R8 ;  /* 0x00007610ff087816 */ /* 0x000fe20000000008 */
[----:B------:R-:W-:-:S02]  /*1a480*/  IMAD.IADD R2, R6, 0x1, -R3 ;  /* 0x0000000106027824 */ /* 0x000fc400078e0a03 */
[----:B------:R-:W-:Y:S02]  /*1a490*/  IMAD.MOV.U32 R9, RZ, RZ, -0x1 ;  /* 0xffffffffff097424 */ /* 0x000fe400078e00ff */
[----:B------:R-:W0:Y:S01]  /*1a4a0*/  @P3 S2R R4, SR_CgaCtaId ;  /* 0x0000000000043919 */ /* 0x000e220000008800 */
[----:B------:R-:W-:Y:S02]  /*1a4b0*/  LEA.HI R2, R2, R3, RZ, 0x1f ;  /* 0x0000000302027211 */ /* 0x000fe400078ff8ff */
[----:B------:R-:W-:-:S04]  /*1a4c0*/  @P3 MOV R3, 0x400 ;  /* 0x0000040000033802 */ /* 0x000fc80000000f00 */
[----:B0-----:R-:W-:Y:S01]  /*1a4d0*/  @P3 LEA R3, R4, R3, 0x18 ;  /* 0x0000000304033211 */ /* 0x001fe200078ec0ff */
[----:B------:R-:W-:-:S03]  /*1a4e0*/  IMAD.U32 R4, RZ, RZ, UR18 ;  /* 0x00000012ff047e24 */ /* 0x000fc6000f8e00ff */
[----:B------:R0:W-:Y:S01]  /*1a4f0*/  @P3 SYNCS.ARRIVE.TRANS64.A1T0 RZ, [R3+URZ+0x88], RZ ;  /* 0x000088ff03ff39a7 */ /* 0x0001e2000810003f */
[----:B------:R-:W-:Y:S02]  /*1a500*/  PLOP3.LUT P3, PT, PT, PT, UP0, 0x80, 0x0 ;  /* 0x000000000000781c */ /* 0x000fe40003f6f008 */
[----:B------:R-:W-:Y:S02]  /*1a510*/  ISETP.LT.U32.AND P1, PT, R4, 0x7, P1 ;  /* 0x000000070400780c */ /* 0x000fe40000f21070 */
[----:B------:R-:W-:Y:S02]  /*1a520*/  PRMT R4, RZ, 0x7610, R4 ;  /* 0x00007610ff047816 */ /* 0x000fe40000000004 */
[----:B0-----:R-:W-:-:S04]  /*1a530*/  SEL R3, RZ, 0x1, !P1 ;  /* 0x00000001ff037807 */ /* 0x001fc80004800000 */
[----:B------:R-:W-:Y:S02]  /*1a540*/  LOP3.LUT R0, R0, R3, RZ, 0x3c, !PT ;  /* 0x0000000300007212 */ /* 0x000fe400078e3cff */
[----:B------:R-:W-:Y:S01]  /*1a550*/  SHF.R.U32.HI R3, RZ, 0x2, R2 ;  /* 0x00000002ff037819 */ /* 0x000fe20000011602 */
[----:B------:R-:W-:-:S03]  /*1a560*/  IMAD.MOV.U32 R2, RZ, RZ, -0x1 ;  /* 0xffffffffff027424 */ /* 0x000fc600078e00ff */
[----:B------:R-:W-:Y:S01]  /*1a570*/  @P3 LOP3.LUT R0, R0, 0x1, R3, 0x78, !PT ;  /* 0x0000000100003812 */ /* 0x000fe200078e7803 */
[----:B------:R-:W-:Y:S02]  /*1a580*/  IMAD R6, R3, -0x7, R6 ;  /* 0xfffffff903067824 */ /* 0x000fe400078e0206 */
[----:B------:R-:W-:Y:S01]  /*1a590*/  IMAD.MOV.U32 R3, RZ, RZ, -0x1 ;  /* 0xffffffffff037424 */ /* 0x000fe200078e00ff */
[----:B--2---:R-:W-:-:S04]  /*1a5a0*/  IADD3 R13, P1, R13, UR20, RZ ;  /* 0x000000140d0d7c10 */ /* 0x004fc8000ff3e0ff */
[----:B------:R-:W-:Y:S01]  /*1a5b0*/  IADD3.X R17, R17, UR13, RZ, P1, !PT ;  /* 0x0000000d11117c10 */ /* 0x000fe20008ffe4ff */
[----:B------:R0:W-:Y:S01]  /*1a5c0*/  STL [R1+0x200], R13 ;  /* 0x0002000d01007387 */ /* 0x0001e20000100800 */
[----:B------:R-:W-:-:S04]  /*1a5d0*/  ISETP.GE.U32.AND P1, PT, R13, UR8, PT ;  /* 0x000000080d007c0c */ /* 0x000fc8000bf26070 */
[----:B------:R-:W-:-:S13]  /*1a5e0*/  ISETP.GE.U32.AND.EX P1, PT, R17, UR9, PT, P1 ;  /* 0x0000000911007c0c */ /* 0x000fda000bf26110 */
[----:B0-----:R-:W-:Y:S05]  /*1a5f0*/  @P1 BRA `(.L_x_553) ;  /* 0x0000000400641947 */ /* 0x001fea0003800000 */
[----:B------:R-:W0:Y:S01]  /*1a600*/  S2R R7, SR_CTAID.X ;  /* 0x0000000000077919 */ /* 0x000e220000002500 */
[----:B------:R-:W-:Y:S01]  /*1a610*/  ULDC UR7, c[0x0][0x150] ;  /* 0x0000540000077ab9 */ /* 0x000fe20000000800 */
[----:B------:R-:W1:Y:S01]  /*1a620*/  LDC R4, c[0x0][0x144] ;  /* 0x00005100ff047b82 */ /* 0x000e620000000800 */
[----:B------:R-:W-:Y:S01]  /*1a630*/  UISETP.NE.AND UP0, UPT, UR45, URZ, UPT ;  /* 0x0000003f2d00728c */ /* 0x000fe2000bf05270 */
[----:B------:R-:W2:Y:S01]  /*1a640*/  S2R R5, SR_CTAID.Y ;  /* 0x0000000000057919 */ /* 0x000ea20000002600 */
[----:B------:R-:W-:Y:S01]  /*1a650*/  ULDC.64 UR8, c[0x0][0x628] ;  /* 0x00018a0000087ab9 */ /* 0x000fe20000000a00 */
[----:B------:R-:W-:-:S03]  /*1a660*/  ULDC UR10, c[0x0][0x630] ;  /* 0x00018c00000a7ab9 */ /* 0x000fc60000000800 */
[----:B------:R-:W-:Y:S01]  /*1a670*/  PLOP3.LUT P1, PT, PT, PT, UP0, 0x80, 0x0 ;  /* 0x000000000000781c */ /* 0x000fe20003f2f008 */
[----:B------:R-:W3:Y:S01]  /*1a680*/  LDC R10, c[0x0][0x148] ;  /* 0x00005200ff0a7b82 */ /* 0x000ee20000000800 */
[----:B0-----:R-:W-:Y:S02]  /*1a690*/  I2FP.F32.U32 R2, R7 ;  /* 0x0000000700027245 */ /* 0x001fe40000201000 */
[----:B--2---:R-:W-:-:S03]  /*1a6a0*/  I2FP.F32.U32 R3, R5 ;  /* 0x0000000500037245 */ /* 0x004fc60000201000 */
[----:B------:R-:W-:Y:S01]  /*1a6b0*/  FMUL R2, R2, UR7 ;  /* 0x0000000702027c20 */ /* 0x000fe20008400000 */
[----:B------:R-:W-:Y:S02]  /*1a6c0*/  ULDC UR7, c[0x0][0x154] ;  /* 0x0000550000077ab9 */ /* 0x000fe40000000800 */
[----:B------:R-:W-:-:S03]  /*1a6d0*/  FMUL R9, R3, UR7 ;  /* 0x0000000703097c20 */ /* 0x000fc60008400000 */
[----:B------:R-:W0:Y:S08]  /*1a6e0*/  F2I.U32.TRUNC.NTZ R2, R2 ;  /* 0x0000000200027305 */ /* 0x000e30000020f000 */
[----:B------:R-:W2:Y:S01]  /*1a6f0*/  F2I.U32.TRUNC.NTZ R9, R9 ;  /* 0x0000000900097305 */ /* 0x000ea2000020f000 */
[----:B0-----:R-:W-:Y:S01]  /*1a700*/  IADD3 R3, -R2, RZ, RZ ;  /* 0x000000ff02037210 */ /* 0x001fe20007ffe1ff */
[----:B------:R-:W-:-:S04]  /*1a710*/  IMAD.MOV.U32 R2, RZ, RZ, R13 ;  /* 0x000000ffff027224 */ /* 0x000fc800078e000d */
[----:B-1----:R-:W-:Y:S02]  /*1a720*/  IMAD R7, R4, R3, R7 ;  /* 0x0000000304077224 */ /* 0x002fe400078e0207 */
[----:B--2---:R-:W-:-:S04]  /*1a730*/  IMAD.MOV R3, RZ, RZ, -R9 ;  /* 0x000000ffff037224 */ /* 0x004fc800078e0a09 */
[----:B---3--:R-:W-:Y:S01]  /*1a740*/  @P1 IMAD R7, R10, R3, R5 ;  /* 0x000000030a071224 */ /* 0x008fe200078e0205 */
[----:B------:R-:W-:Y:S01]  /*1a750*/  ISETP.NE.U32.AND P1, PT, RZ, UR8, PT ;  /* 0x00000008ff007c0c */ /* 0x000fe2000bf25070 */
[----:B------:R-:W-:-:S03]  /*1a760*/  IMAD.MOV.U32 R3, RZ, RZ, R17 ;  /* 0x000000ffff037224 */ /* 0x000fc600078e0011 */
[----:B------:R-:W-:-:S13]  /*1a770*/  ISETP.NE.AND.EX P1, PT, RZ, UR9, PT, P1 ;  /* 0x00000009ff007c0c */ /* 0x000fda000bf25310 */
[----:B------:R-:W-:Y:S05]  /*1a780*/  @!P1 BRA `(.L_x_554) ;  /* 0x0000000000289947 */ /* 0x000fea0003800000 */
[----:B------:R-:W-:Y:S02]  /*1a790*/  ULDC UR7, c[0x0][0x634] ;  /* 0x00018d0000077ab9 */ /* 0x000fe40000000800 */
[----:B------:R-:W-:-:S05]  /*1a7a0*/  IADD3 R3, P1, R13, UR7, RZ ;  /* 0x000000070d037c10 */ /* 0x000fca000ff3e0ff */
[----:B------:R-:W-:-:S04]  /*1a7b0*/  IMAD.X R9, RZ, RZ, R17, P1 ;  /* 0x000000ffff097224 */ /* 0x000fc800008e0611 */
[----:B------:R-:W-:-:S04]  /*1a7c0*/  IMAD.WIDE.U32 R4, R9, UR8, RZ ;  /* 0x0000000809047c25 */ /* 0x000fc8000f8e00ff */
[----:B------:R-:W-:-:S04]  /*1a7d0*/  IMAD.WIDE.U32 R4, P1, R3, UR9, R4 ;  /* 0x0000000903047c25 */ /* 0x000fc8000f820004 */
[----:B------:R-:W-:-:S04]  /*1a7e0*/  IMAD.WIDE.U32 R2, R3, UR8, RZ ;  /* 0x0000000803027c25 */ /* 0x000fc8000f8e00ff */
[----:B------:R-:W-:Y:S01]  /*1a7f0*/  IMAD.MOV.U32 R2, RZ, RZ, R5 ;  /* 0x000000ffff027224 */ /* 0x000fe200078e0005 */
[----:B------:R-:W-:Y:S01]  /*1a800*/  IADD3 RZ, P3, R3, R4, RZ ;  /* 0x0000000403ff7210 */ /* 0x000fe20007f7e0ff */
[----:B------:R-:W-:-:S04]  /*1a810*/  IMAD.X R3, RZ, RZ, RZ, P1 ;  /* 0x000000ffff037224 */ /* 0x000fc800008e06ff */
[----:B------:R-:W-:-:S08]  /*1a820*/  IMAD.WIDE.U32.X R2, R9, UR9, R2, P3 ;  /* 0x0000000909027c25 */ /* 0x000fd000098e0402 */
.L_x_554:
[--C-:B------:R-:W-:Y:S01]  /*1a830*/  SHF.R.U64 R9, R2, UR10, R3.reuse ;  /* 0x0000000a02097c19 */ /* 0x100fe20008001203 */
[----:B------:R-:W-:Y:S01]  /*1a840*/  ULDC.64 UR8, c[0x0][0x620] ;  /* 0x0001880000087ab9 */ /* 0x000fe20000000a00 */
[----:B------:R-:W-:Y:S01]  /*1a850*/  SHF.R.U32.HI R2, RZ, UR10, R3 ;  /* 0x0000000aff027c19 */ /* 0x000fe20008011603 */
[----:B------:R-:W-:Y:S01]  /*1a860*/  IMAD.MOV.U32 R3, RZ, RZ, R17 ;  /* 0x000000ffff037224 */ /* 0x000fe200078e0011 */
[----:B------:R-:W-:Y:S01]  /*1a870*/  IADD3 R11, P1, RZ, -R9, RZ ;  /* 0x80000009ff0b7210 */ /* 0x000fe20007f3e0ff */
[----:B------:R-:W-:-:S04]  /*1a880*/  ULDC UR7, c[0x0][0x618] ;  /* 0x0001860000077ab9 */ /* 0x000fc80000000800 */
[----:B------:R-:W-:-:S04]  /*1a890*/  IMAD.X R2, RZ, RZ, ~R2, P1 ;  /* 0x000000ffff027224 */ /* 0x000fc800008e0e02 */
[----:B------:R-:W-:-:S04]  /*1a8a0*/  IMAD R2, R2, UR8, RZ ;  /* 0x0000000802027c24 */ /* 0x000fc8000f8e02ff */
[----:B------:R-:W-:Y:S02]  /*1a8b0*/  IMAD R5, R11, UR9, R2 ;  /* 0x000000090b057c24 */ /* 0x000fe4000f8e0202 */
[----:B------:R-:W-:-:S04]  /*1a8c0*/  IMAD.MOV.U32 R2, RZ, RZ, R13 ;  /* 0x000000ffff027224 */ /* 0x000fc800078e000d */
[----:B------:R-:W-:Y:S01]  /*1a8d0*/  IMAD.WIDE.U32 R2, R11, UR8, R2 ;  /* 0x000000080b027c25 */ /* 0x000fe2000f8e0002 */
[----:B------:R-:W-:Y:S02]  /*1a8e0*/  ULDC.64 UR8, c[0x0][0x640] ;  /* 0x0001900000087ab9 */ /* 0x000fe40000000a00 */
[----:B------:R-:W-:Y:S01]  /*1a8f0*/  ISETP.NE.U32.AND P1, PT, RZ, UR8, PT ;  /* 0x00000008ff007c0c */ /* 0x000fe2000bf25070 */
[----:B------:R-:W-:-:S03]  /*1a900*/  IMAD.IADD R3, R3, 0x1, R5 ;  /* 0x0000000103037824 */ /* 0x000fc600078e0205 */
[----:B------:R-:W-:Y:S02]  /*1a910*/  ISETP.NE.AND.EX P1, PT, RZ, UR9, PT, P1 ;  /* 0x00000009ff007c0c */ /* 0x000fe4000bf25310 */
[--C-:B------:R-:W-:Y:S02]  /*1a920*/  SHF.R.U64 R10, R2, UR7, R3.reuse ;  /* 0x00000007020a7c19 */ /* 0x100fe40008001203 */
[----:B------:R-:W-:Y:S01]  /*1a930*/  SHF.R.U32.HI R3, RZ, UR7, R3 ;  /* 0x00000007ff037c19 */ /* 0x000fe20008011603 */
[----:B------:R-:W-:-:S03]  /*1a940*/  ULDC UR7, c[0x0][0x608] ;  /* 0x0001820000077ab9 */ /* 0x000fc60000000800 */
[--C-:B------:R-:W-:Y:S02]  /*1a950*/  SHF.R.U64 R12, R10, UR7, R3.reuse ;  /* 0x000000070a0c7c19 */ /* 0x100fe40008001203 */
[----:B------:R-:W-:Y:S01]  /*1a960*/  SHF.R.U32.HI R3, RZ, UR7, R3 ;  /* 0x00000007ff037c19 */ /* 0x000fe20008011603 */
[----:B------:R-:W-:-:S03]  /*1a970*/  ULDC UR7, c[0x0][0x658] ;  /* 0x0001960000077ab9 */ /* 0x000fc60000000800 */
[--C-:B------:R-:W-:Y:S02]  /*1a980*/  SHF.R.U64 R11, R12, UR7, R3.reuse ;  /* 0x000000070c0b7c19 */ /* 0x100fe40008001203 */
[----:B------:R-:W-:-:S03]  /*1a990*/  SHF.R.U32.HI R13, RZ, UR7, R3 ;  /* 0x00000007ff0d7c19 */ /* 0x000fc60008011603 */
[----:B------:R-:W-:Y:S01]  /*1a9a0*/  IMAD.MOV.U32 R2, RZ, RZ, R11 ;  /* 0x000000ffff027224 */ /* 0x000fe200078e000b */
[----:B------:R-:W-:Y:S01]  /*1a9b0*/  MOV R3, R13 ;  /* 0x0000000d00037202 */ /* 0x000fe20000000f00 */
[----:B------:R-:W-:Y:S06]  /*1a9c0*/  @!P1 BRA `(.L_x_555) ;  /* 0x0000000000289947 */ /* 0x000fec0003800000 */
        /* <DEDUP_REMOVED lines=10> */
.L_x_555:
[----:B------:R-:W-:Y:S01]  /*1aa70*/  ULDC UR7, c[0x0][0x648] ;  /* 0x0001920000077ab9 */ /* 0x000fe20000000800 */
[----:B------:R-:W-:Y:S01]  /*1aa80*/  LOP3.LUT R12, R12, UR6, RZ, 0xc0, !PT ;  /* 0x000000060c0c7c12 */ /* 0x000fe2000f8ec0ff */
[----:B------:R-:W-:Y:S01]  /*1aa90*/  UISETP.NE.AND UP0, UPT, UR45, URZ, UPT ;  /* 0x0000003f2d00728c */ /* 0x000fe2000bf05270 */
[----:B------:R-:W-:Y:S01]  /*1aaa0*/  SHF.R.U64 R3, R2, UR7, R3 ;  /* 0x0000000702037c19 */ /* 0x000fe20008001203 */
[----:B------:R-:W-:Y:S01]  /*1aab0*/  ULDC UR7, c[0x0][0x638] ;  /* 0x00018e0000077ab9 */ /* 0x000fe20000000800 */
[----:B------:R-:W-:-:S03]  /*1aac0*/  LOP3.LUT R4, R10, UR4, RZ, 0xc0, !PT ;  /* 0x000000040a047c12 */ /* 0x000fc6000f8ec0ff */
[----:B------:R-:W-:Y:S01]  /*1aad0*/  IMAD.MOV R2, RZ, RZ, -R3 ;  /* 0x000000ffff027224 */ /* 0x000fe200078e0a03 */
[----:B------:R-:W-:Y:S01]  /*1aae0*/  PLOP3.LUT P1, PT, PT, PT, UP0, 0x40, 0x0 ;  /* 0x000000000000781c */ /* 0x000fe20003f2e808 */
[----:B------:R-:W-:Y:S01]  /*1aaf0*/  IMAD R12, R3, UR5, R12 ;  /* 0x00000005030c7c24 */ /* 0x000fe2000f8e020c */
[----:B------:R-:W-:Y:S01]  /*1ab00*/  PLOP3.LUT P3, PT, PT, PT, UP0, 0x40, 0x0 ;  /* 0x000000000000781c */ /* 0x000fe20003f6e808 */
[----:B------:R-:W-:Y:S01]  /*1ab10*/  IMAD R11, R2, UR7, R11 ;  /* 0x00000007020b7c24 */ /* 0x000fe2000f8e020b */
[----:B------:R-:W-:Y:S02]  /*1ab20*/  ULDC UR7, c[0x0][0x610] ;  /* 0x0001840000077ab9 */ /* 0x000fe40000000800 */
[----:B------:R-:W-:Y:S01]  /*1ab30*/  IMAD R7, R12, UR7, R7 ;  /* 0x000000070c077c24 */ /* 0x000fe2000f8e0207 */
[----:B------:R-:W-:Y:S02]  /*1ab40*/  ULDC UR7, c[0x0][0x600] ;  /* 0x0001800000077ab9 */ /* 0x000fe40000000800 */
[----:B------:R-:W-:-:S05]  /*1ab50*/  IMAD R4, R11, UR7, R4 ;  /* 0x000000070b047c24 */ /* 0x000fca000f8e0204 */
[----:B------:R-:W-:Y:S02]  /*1ab60*/  SEL R2, R4, R7, P1 ;  /* 0x0000000704027207 */ /* 0x000fe40000800000 */
[----:B------:R-:W-:Y:S01]  /*1ab70*/  SEL R3, R7, R4, P3 ;  /* 0x0000000407037207 */ /* 0x000fe20001800000 */
[----:B------:R-:W-:-:S07]  /*1ab80*/  IMAD.MOV.U32 R4, RZ, RZ, 0x1 ;  /* 0x00000001ff047424 */ /* 0x000fce00078e00ff */
.L_x_553:
[----:B------:R-:W-:Y:S05]  /*1ab90*/  BSYNC B1 ;  /* 0x0000000000017941 */ /* 0x000fea0003800000 */
.L_x_552:
[----:B------:R-:W-:-:S13]  /*1aba0*/  LOP3.LUT P1, RZ, R4, 0xff, RZ, 0xc0, !PT ;  /* 0x000000ff04ff7812 */ /* 0x000fda000782c0ff */
[----:B------:R-:W-:Y:S05]  /*1abb0*/  @P1 BRA `(.L_x_556) ;  /* 0xfffffff400241947 */ /* 0x000fea000383ffff */
[----:B------:R-:W-:Y:S05]  /*1abc0*/  BSYNC B0 ;  /* 0x0000000000007941 */ /* 0x000fea0003800000 */
.L_x_544:
[----:B------:R-:W-:-:S03]  /*1abd0*/  UMOV UR7, 0xffffffff ;  /* 0xffffffff00077882 */ /* 0x000fc60000000000 */
[----:B------:R-:W-:Y:S05]  /*1abe0*/  BRA.DIV UR7, `(.L_x_557) ;  /* 0x0000000607887947 */ /* 0x000fea000b800000 */
[----:B------:R-:W-:-:S13]  /*1abf0*/  ELECT P6, URZ, PT ;  /* 0x00000000003f782f */ /* 0x000fda00038c0000 */
.L_x_574:
[----:B------:R-:W-:Y:S04]  /*1ac00*/  BSSY B0, `(.L_x_558) ;  /* 0x0000047000007945 */ /* 0x000fe80003800000 */
[----:B------:R-:W-:Y:S05]  /*1ac10*/  @!P6 BRA `(.L_x_559) ;  /* 0x000000040014e947 */ /* 0x000fea0003800000 */
[----:B------:R-:W-:-:S04]  /*1ac20*/  ULOP3.LUT UR7, UR40, 0x2, URZ, 0xfc, !UPT ;  /* 0x0000000228077892 */ /* 0x000fc8000f8efc3f */
[----:B------:R-:W-:-:S06]  /*1ac30*/  UISETP.NE.AND UP0, UPT, UR7, 0x3, UPT ;  /* 0x000000030700788c */ /* 0x000fcc000bf05270 */
[----:B------:R-:W-:-:S13]  /*1ac40*/  PLOP3.LUT P0, PT, PT, PT, UP0, 0x80, 0x0 ;  /* 0x000000000000781c */ /* 0x000fda0003f0f008 */
[----:B------:R-:W-:Y:S05]  /*1ac50*/  @!P0 BRA `(.L_x_560) ;  /* 0x0000000000048947 */ /* 0x000fea0003800000 */
[----:B------:R-:W-:Y:S01]  /*1ac60*/  BPT.TRAP 0x1 ;  /* 0x000000040000795c */ /* 0x000fe20000300000 */
.L_x_560:
[----:B------:R-:W0:Y:S01]  /*1ac70*/  S2R R3, SR_CgaCtaId ;  /* 0x0000000000037919 */ /* 0x000e220000008800 */
[----:B------:R-:W-:-:S04]  /*1ac80*/  MOV R2, 0x400 ;  /* 0x0000040000027802 */ /* 0x000fc80000000f00 */
[----:B0-----:R-:W-:Y:S02]  /*1ac90*/  LEA R3, R3, R2, 0x18 ;  /* 0x0000000203037211 */ /* 0x001fe400078ec0ff */
[----:B------:R-:W-:-:S03]  /*1aca0*/  SHF.L.U32 R2, R0, 0x1f, RZ ;  /* 0x0000001f00027819 */ /* 0x000fc600000006ff */
[----:B------:R-:W-:-:S04]  /*1acb0*/  VIADD R3, R3, 0x38 ;  /* 0x0000003803037836 */ /* 0x000fc80000000000 */
[----:B------:R-:W-:-:S04]  /*1acc0*/  IMAD R5, R6, 0x8, R3 ;  /* 0x0000000806057824 */ /* 0x000fc800078e0203 */
[----:B------:R-:W0:Y:S02]  /*1acd0*/  SYNCS.PHASECHK.TRANS64.TRYWAIT P0, [R5+URZ], R2 ;  /* 0x00000002050075a7 */ /* 0x000e24000800017f */
[----:B0-----:R-:W-:Y:S05]  /*1ace0*/  @!P0 BRA `(.L_x_561) ;  /* 0x0000000400688947 */ /* 0x001fea0003800000 */
.L_x_575:
[----:B------:R-:W-:-:S05]  /*1acf0*/  VIADD R6, R6, 0x1 ;  /* 0x0000000106067836 */ /* 0x000fca0000000000 */
[----:B------:R-:W-:-:S04]  /*1ad00*/  ISETP.NE.AND P0, PT, R6, 0x7, PT ;  /* 0x000000070600780c */ /* 0x000fc80003f05270 */
[----:B0-----:R-:W-:Y:S02]  /*1ad10*/  SEL R5, RZ, 0x1, P0 ;  /* 0x00000001ff057807 */ /* 0x001fe40000000000 */
[----:B------:R-:W-:Y:S02]  /*1ad20*/  SEL R6, R6, RZ, P0 ;  /* 0x000000ff06067207 */ /* 0x000fe40000000000 */
[----:B------:R-:W-:-:S03]  /*1ad30*/  LOP3.LUT R5, R0, R5, RZ, 0x3c, !PT ;  /* 0x0000000500057212 */ /* 0x000fc600078e3cff */
[----:B------:R-:W-:Y:S01]  /*1ad40*/  IMAD R7, R6, 0x8, R3 ;  /* 0x0000000806077824 */ /* 0x000fe200078e0203 */
[----:B------:R-:W-:-:S04]  /*1ad50*/  SHF.L.U32 R0, R5, 0x1f, RZ ;  /* 0x0000001f05007819 */ /* 0x000fc800000006ff */
[----:B------:R-:W0:Y:S02]  /*1ad60*/  SYNCS.PHASECHK.TRANS64.TRYWAIT P0, [R7+URZ], R0 ;  /* 0x00000000070075a7 */ /* 0x000e24000800017f */
[----:B0-----:R-:W-:Y:S05]  /*1ad70*/  @!P0 BRA `(.L_x_562) ;  /* 0x0000000400588947 */ /* 0x001fea0003800000 */
.L_x_576:
[----:B0-----:R-:W-:-:S05]  /*1ad80*/  VIADD R0, R6, 0x1 ;  /* 0x0000000106007836 */ /* 0x001fca0000000000 */
[----:B------:R-:W-:-:S04]  /*1ad90*/  ISETP.NE.AND P0, PT, R0, 0x7, PT ;  /* 0x000000070000780c */ /* 0x000fc80003f05270 */
[----:B------:R-:W-:Y:S02]  /*1ada0*/  SEL R2, RZ, 0x1, P0 ;  /* 0x00000001ff027807 */ /* 0x000fe40000000000 */
[----:B------:R-:W-:Y:S02]  /*1adb0*/  SEL R4, R0, RZ, P0 ;  /* 0x000000ff00047207 */ /* 0x000fe40000000000 */
[----:B------:R-:W-:-:S03]  /*1adc0*/  LOP3.LUT R5, R5, R2, RZ, 0x3c, !PT ;  /* 0x0000000205057212 */ /* 0x000fc600078e3cff */
[----:B------:R-:W-:Y:S01]  /*1add0*/  IMAD R7, R4, 0x8, R3 ;  /* 0x0000000804077824 */ /* 0x000fe200078e0203 */
[----:B------:R-:W-:-:S04]  /*1ade0*/  SHF.L.U32 R0, R5, 0x1f, RZ ;  /* 0x0000001f05007819 */ /* 0x000fc800000006ff */
[----:B------:R-:W0:Y:S02]  /*1adf0*/  SYNCS.PHASECHK.TRANS64.TRYWAIT P0, [R7+URZ], R0 ;  /* 0x00000000070075a7 */ /* 0x000e24000800017f */
[----:B0-----:R-:W-:Y:S05]  /*1ae00*/  @!P0 BRA `(.L_x_563) ;  /* 0x0000000400488947 */ /* 0x001fea0003800000 */
.L_x_577:
[----:B0-----:R-:W-:-:S04]  /*1ae10*/  IADD3 R0, R4, 0x1, RZ ;  /* 0x0000000104007810 */ /* 0x001fc80007ffe0ff */
        /* <DEDUP_REMOVED lines=8> */
.L_x_578:
        /* <DEDUP_REMOVED lines=9> */
.L_x_579:
        /* <DEDUP_REMOVED lines=9> */
.L_x_580:
[----:B0-----:R-:W-:-:S05]  /*1afc0*/  VIADD R0, R4, 0x1 ;  /* 0x0000000104007836 */ /* 0x001fca0000000000 */
[----:B------:R-:W-:-:S04]  /*1afd0*/  ISETP.NE.AND P0, PT, R0, 0x7, PT ;  /* 0x000000070000780c */ /* 0x000fc80003f05270 */
[----:B------:R-:W-:Y:S02]  /*1afe0*/  SEL R2, RZ, 0x1, P0 ;  /* 0x00000001ff027807 */ /* 0x000fe40000000000 */
[----:B------:R-:W-:Y:S02]  /*1aff0*/  SEL R0, R0, RZ, P0 ;  /* 0x000000ff00007207 */ /* 0x000fe40000000000 */
[----:B------:R-:W-:-:S03]  /*1b000*/  LOP3.LUT R2, R5, R2, RZ, 0x3c, !PT ;  /* 0x0000000205027212 */ /* 0x000fc600078e3cff */
[----:B------:R-:W-:Y:S01]  /*1b010*/  IMAD R3, R0, 0x8, R3 ;  /* 0x0000000800037824 */ /* 0x000fe200078e0203 */
[----:B------:R-:W-:-:S07]  /*1b020*/  SHF.L.U32 R0, R2, 0x1f, RZ ;  /* 0x0000001f02007819 */ /* 0x000fce00000006ff */
.L_x_567:
[----:B0-----:R0:W1:Y:S02]  /*1b030*/  SYNCS.PHASECHK.TRANS64.TRYWAIT P0, [R3+URZ], R0 ;  /* 0x00000000030075a7 */ /* 0x001064000800017f */
[----:B-1----:R-:W-:Y:S05]  /*1b040*/  @!P0 NANOSLEEP.SYNCS 0x989680 ;  /* 0x009896800000895d */ /* 0x002fea0003900000 */
[----:B------:R-:W1:Y:S02]  /*1b050*/  @!P0 SYNCS.PHASECHK.TRANS64 P0, [R3+URZ], R0 ;  /* 0x00000000030085a7 */ /* 0x000e64000800007f */
[----:B-1----:R-:W-:Y:S05]  /*1b060*/  @!P0 BRA `(.L_x_567) ;  /* 0xfffffffc00f08947 */ /* 0x002fea000383ffff */
.L_x_559:
[----:B------:R-:W-:Y:S05]  /*1b070*/  BSYNC B0 ;  /* 0x0000000000007941 */ /* 0x000fea0003800000 */
.L_x_558:
[----:B------:R-:W-:Y:S05]  /*1b080*/  EXIT ;  /* 0x000000000000794d */ /* 0x000fea0003800000 */
.L_x_17:
[----:B-1----:R1:W4:Y:S02]  /*1b090*/  SYNCS.PHASECHK.TRANS64.TRYWAIT P1, [R3+URZ], R0 ;  /* 0x00000000030075a7 */ /* 0x002324000802017f */
[----:B----4-:R-:W-:Y:S05]  /*1b0a0*/  @!P1 NANOSLEEP.SYNCS 0x989680 ;  /* 0x009896800000995d */ /* 0x010fea0003900000 */
[----:B------:R-:W4:Y:S02]  /*1b0b0*/  @!P1 SYNCS.PHASECHK.TRANS64 P1, [R3+URZ], R0 ;  /* 0x00000000030095a7 */ /* 0x000f24000802007f */
[----:B----4-:R-:W-:Y:S05]  /*1b0c0*/  @!P1 BRA `(.L_x_17) ;  /* 0xfffffffc00f09947 */ /* 0x010fea000383ffff */
[----:B------:R-:W-:Y:S05]  /*1b0d0*/  BRA `(.L_x_16) ;  /* 0xfffffe6000e47947 */ /* 0x000fea000383ffff */
.L_x_22:
[----:B-1----:R-:W-:-:S04]  /*1b0e0*/  IMAD.U32 R5, RZ, RZ, UR8 ;  /* 0x00000008ff057e24 */ /* 0x002fc8000f8e00ff */
[----:B------:R1:W2:Y:S03]  /*1b0f0*/  SYNCS.PHASECHK.TRANS64.TRYWAIT P1, [R5+URZ], R4 ;  /* 0x00000004050075a7 */ /* 0x0002a6000802017f */
[----:B--2---:R-:W-:Y:S05]  /*1b100*/  @!P1 NANOSLEEP.SYNCS 0x989680 ;  /* 0x009896800000995d */ /* 0x004fea0003900000 */
[----:B------:R-:W2:Y:S02]  /*1b110*/  @!P1 SYNCS.PHASECHK.TRANS64 P1, [R5+URZ], R4 ;  /* 0x00000004050095a7 */ /* 0x000ea4000802007f */
[----:B--2---:R-:W-:Y:S05]  /*1b120*/  @!P1 BRA `(.L_x_22) ;  /* 0xfffffffc00ec9947 */ /* 0x004fea000383ffff */
[----:B------:R-:W-:Y:S05]  /*1b130*/  BRA `(.L_x_21) ;  /* 0xfffffe9800607947 */ /* 0x000fea000383ffff */
.L_x_545:
[----:B------:R-:W-:Y:S01]  /*1b140*/  BSSY B1, `(.L_x_568) ;  /* 0x0000006000017945 */ /* 0x000fe20003800000 */
[----:B------:R-:W-:-:S07]  /*1b150*/  IMAD.MOV.U32 R15, RZ, RZ, -0x1 ;  /* 0xffffffffff0f7424 */ /* 0x000fce00078e00ff */
[----:B------:R-:W-:Y:S05]  /*1b160*/  WARPSYNC.COLLECTIVE R15, `(.L_x_569) ;  /* 0x000000000f0c7348 */ /* 0x000fea0003c00000 */
[----:B------:R-:W-:Y:S02]  /*1b170*/  ELECT P6, UR62, PT ;  /* 0x00000000003e782f */ /* 0x000fe400038c0000 */
[----:B------:R-:W-:Y:S01]  /*1b180*/  MOV R14, UR62 ;  /* 0x0000003e000e7c02 */ /* 0x000fe20008000f00 */
[----:B------:R-:W-:Y:S10]  /*1b190*/  ENDCOLLECTIVE ;  /* 0x000000000000791b */ /* 0x000ff40003800000 */
.L_x_569:
[----:B------:R-:W-:Y:S05]  /*1b1a0*/  BSYNC B1 ;  /* 0x0000000000017941 */ /* 0x000fea0003800000 */
.L_x_568:
[----:B------:R-:W-:Y:S05]  /*1b1b0*/  BRA `(.L_x_570) ;  /* 0xffffffec00b07947 */ /* 0x000fea000383ffff */
.L_x_548:
[----:B0-----:R0:W1:Y:S02]  /*1b1c0*/  SYNCS.PHASECHK.TRANS64.TRYWAIT P1, [R10+URZ+0x38], R5 ;  /* 0x000038050a0075a7 */ /* 0x001064000802017f */
[----:B-1----:R-:W-:Y:S05]  /*1b1d0*/  @!P1 NANOSLEEP.SYNCS 0x989680 ;  /* 0x009896800000995d */ /* 0x002fea0003900000 */
[----:B------:R-:W1:Y:S02]  /*1b1e0*/  @!P1 SYNCS.PHASECHK.TRANS64 P1, [R10+URZ+0x38], R5 ;  /* 0x000038050a0095a7 */ /* 0x000e64000802007f */
[----:B-1----:R-:W-:Y:S05]  /*1b1f0*/  @!P1 BRA `(.L_x_548) ;  /* 0xfffffffc00f09947 */ /* 0x002fea000383ffff */
[----:B------:R-:W-:Y:S05]  /*1b200*/  BRA `(.L_x_571) ;  /* 0xffffffec00e47947 */ /* 0x000fea000383ffff */
.L_x_557:
[----:B------:R-:W-:Y:S01]  /*1b210*/  BSSY B0, `(.L_x_572) ;  /* 0x0000006000007945 */ /* 0x000fe20003800000 */
[----:B------:R-:W-:-:S07]  /*1b220*/  IMAD.MOV.U32 R15, RZ, RZ, -0x1 ;  /* 0xffffffffff0f7424 */ /* 0x000fce00078e00ff */
[----:B------:R-:W-:Y:S05]  /*1b230*/  WARPSYNC.COLLECTIVE R15, `(.L_x_573) ;  /* 0x000000000f0c7348 */ /* 0x000fea0003c00000 */
[----:B------:R-:W-:Y:S02]  /*1b240*/  ELECT P6, UR62, PT ;  /* 0x00000000003e782f */ /* 0x000fe400038c0000 */
[----:B------:R-:W-:Y:S01]  /*1b250*/  MOV R14, UR62 ;  /* 0x0000003e000e7c02 */ /* 0x000fe20008000f00 */
[----:B------:R-:W-:Y:S10]  /*1b260*/  ENDCOLLECTIVE ;  /* 0x000000000000791b */ /* 0x000ff40003800000 */
.L_x_573:
[----:B------:R-:W-:Y:S05]  /*1b270*/  BSYNC B0 ;  /* 0x0000000000007941 */ /* 0x000fea0003800000 */
.L_x_572:
[----:B------:R-:W-:Y:S05]  /*1b280*/  BRA `(.L_x_574) ;  /* 0xfffffff8005c7947 */ /* 0x000fea000383ffff */
.L_x_561:
[----:B0-----:R0:W1:Y:S02]  /*1b290*/  SYNCS.PHASECHK.TRANS64.TRYWAIT P0, [R5+URZ], R2 ;  /* 0x00000002050075a7 */ /* 0x001064000800017f */
[----:B-1----:R-:W-:Y:S05]  /*1b2a0*/  @!P0 NANOSLEEP.SYNCS 0x989680 ;  /* 0x009896800000895d */ /* 0x002fea0003900000 */
[----:B------:R-:W1:Y:S02]  /*1b2b0*/  @!P0 SYNCS.PHASECHK.TRANS64 P0, [R5+URZ], R2 ;  /* 0x00000002050085a7 */ /* 0x000e64000800007f */
[----:B-1----:R-:W-:Y:S05]  /*1b2c0*/  @!P0 BRA `(.L_x_561) ;  /* 0xfffffffc00f08947 */ /* 0x002fea000383ffff */
[----:B------:R-:W-:Y:S05]  /*1b2d0*/  BRA `(.L_x_575) ;  /* 0xfffffff800847947 */ /* 0x000fea000383ffff */
.L_x_562:
[----:B0-----:R0:W1:Y:S02]  /*1b2e0*/  SYNCS.PHASECHK.TRANS64.TRYWAIT P0, [R7+URZ], R0 ;  /* 0x00000000070075a7 */ /* 0x001064000800017f */
[----:B-1----:R-:W-:Y:S05]  /*1b2f0*/  @!P0 NANOSLEEP.SYNCS 0x989680 ;  /* 0x009896800000895d */ /* 0x002fea0003900000 */
[----:B------:R-:W1:Y:S02]  /*1b300*/  @!P0 SYNCS.PHASECHK.TRANS64 P0, [R7+URZ], R0 ;  /* 0x00000000070085a7 */ /* 0x000e64000800007f */
[----:B-1----:R-:W-:Y:S05]  /*1b310*/  @!P0 BRA `(.L_x_562) ;  /* 0xfffffffc00f08947 */ /* 0x002fea000383ffff */
[----:B------:R-:W-:Y:S05]  /*1b320*/  BRA `(.L_x_576) ;  /* 0xfffffff800947947 */ /* 0x000fea000383ffff */
.L_x_563:
[----:B0-----:R0:W1:Y:S02]  /*1b330*/  SYNCS.PHASECHK.TRANS64.TRYWAIT P0, [R7+URZ], R0 ;  /* 0x00000000070075a7 */ /* 0x001064000800017f */
[----:B-1----:R-:W-:Y:S05]  /*1b340*/  @!P0 NANOSLEEP.SYNCS 0x989680 ;  /* 0x009896800000895d */ /* 0x002fea0003900000 */
[----:B------:R-:W1:Y:S02]  /*1b350*/  @!P0 SYNCS.PHASECHK.TRANS64 P0, [R7+URZ], R0 ;  /* 0x00000000070085a7 */ /* 0x000e64000800007f */
[----:B-1----:R-:W-:Y:S05]  /*1b360*/  @!P0 BRA `(.L_x_563) ;  /* 0xfffffffc00f08947 */ /* 0x002fea000383ffff */
[----:B------:R-:W-:Y:S05]  /*1b370*/  BRA `(.L_x_577) ;  /* 0xfffffff800a47947 */ /* 0x000fea000383ffff */
.L_x_564:
[----:B0-----:R0:W1:Y:S02]  /*1b380*/  SYNCS.PHASECHK.TRANS64.TRYWAIT P0, [R7+URZ], R0 ;  /* 0x00000000070075a7 */ /* 0x001064000800017f */
[----:B-1----:R-:W-:Y:S05]  /*1b390*/  @!P0 NANOSLEEP.SYNCS 0x989680 ;  /* 0x009896800000895d */ /* 0x002fea0003900000 */
[----:B------:R-:W1:Y:S02]  /*1b3a0*/  @!P0 SYNCS.PHASECHK.TRANS64 P0, [R7+URZ], R0 ;  /* 0x00000000070085a7 */ /* 0x000e64000800007f */
[----:B-1----:R-:W-:Y:S05]  /*1b3b0*/  @!P0 BRA `(.L_x_564) ;  /* 0xfffffffc00f08947 */ /* 0x002fea000383ffff */
[----:B------:R-:W-:Y:S05]  /*1b3c0*/  BRA `(.L_x_578) ;  /* 0xfffffff800b47947 */ /* 0x000fea000383ffff */
.L_x_565:
[----:B0-----:R0:W1:Y:S02]  /*1b3d0*/  SYNCS.PHASECHK.TRANS64.TRYWAIT P0, [R7+URZ], R0 ;  /* 0x00000000070075a7 */ /* 0x001064000800017f */
[----:B-1----:R-:W-:Y:S05]  /*1b3e0*/  @!P0 NANOSLEEP.SYNCS 0x989680 ;  /* 0x009896800000895d */ /* 0x002fea0003900000 */
[----:B------:R-:W1:Y:S02]  /*1b3f0*/  @!P0 SYNCS.PHASECHK.TRANS64 P0, [R7+URZ], R0 ;  /* 0x00000000070085a7 */ /* 0x000e64000800007f */
[----:B-1----:R-:W-:Y:S05]  /*1b400*/  @!P0 BRA `(.L_x_565) ;  /* 0xfffffffc00f08947 */ /* 0x002fea000383ffff */
[----:B------:R-:W-:Y:S05]  /*1b410*/  BRA `(.L_x_579) ;  /* 0xfffffff800c47947 */ /* 0x000fea000383ffff */
.L_x_566:
[----:B0-----:R0:W1:Y:S02]  /*1b420*/  SYNCS.PHASECHK.TRANS64.TRYWAIT P0, [R7+URZ], R0 ;  /* 0x00000000070075a7 */ /* 0x001064000800017f */
[----:B-1----:R-:W-:Y:S05]  /*1b430*/  @!P0 NANOSLEEP.SYNCS 0x989680 ;  /* 0x009896800000895d */ /* 0x002fea0003900000 */
[----:B------:R-:W1:Y:S02]  /*1b440*/  @!P0 SYNCS.PHASECHK.TRANS64 P0, [R7+URZ], R0 ;  /* 0x00000000070085a7 */ /* 0x000e64000800007f */
[----:B-1----:R-:W-:Y:S05]  /*1b450*/  @!P0 BRA `(.L_x_566) ;  /* 0xfffffffc00f08947 */ /* 0x002fea000383ffff */
[----:B------:R-:W-:Y:S05]  /*1b460*/  BRA `(.L_x_580) ;  /* 0xfffffff800d47947 */ /* 0x000fea000383ffff */
.L_x_581:
[----:B------:R-:W-:-:S00]  /*1b470*/  BRA `(.L_x_581) ;  /* 0xfffffffc00fc7947 */ /* 0x000fc0000383ffff */
[----:B------:R-:W-:-:S00]  /*1b480*/  NOP ;  /* 0x0000000000007918 */ /* 0x000fc00000000000 */
[----:B------:R-:W-:-:S00]  /*1b490*/  NOP ;  /* 0x0000000000007918 */ /* 0x000fc00000000000 */
[----:B------:R-:W-:-:S00]  /*1b4a0*/  NOP ;  /* 0x0000000000007918 */ /* 0x000fc00000000000 */
[----:B------:R-:W-:-:S00]  /*1b4b0*/  NOP ;  /* 0x0000000000007918 */ /* 0x000fc00000000000 */
[----:B------:R-:W-:-:S00]  /*1b4c0*/  NOP ;  /* 0x0000000000007918 */ /* 0x000fc00000000000 */
[----:B------:R-:W-:-:S00]  /*1b4d0*/  NOP ;  /* 0x0000000000007918 */ /* 0x000fc00000000000 */
[----:B------:R-:W-:-:S00]  /*1b4e0*/  NOP ;  /* 0x0000000000007918 */ /* 0x000fc00000000000 */
[----:B------:R-:W-:-:S00]  /*1b4f0*/  NOP ;  /* 0x0000000000007918 */ /* 0x000fc00000000000 */
.L_x_582:


//--------------------- .nv.global.init           --------------------------
	.section	.nv.global.init,"aw",@progbits
.nv.global.init:
	.type		$str$22,@object
	.size		$str$22,($str$23 - $str$22)
$str$22:
        /*0000*/ 	.byte	0x6b, 0x5f, 0x74, 0x69, 0x6c, 0x65, 0x5f, 0x63, 0x6f, 0x75, 0x6e, 0x74, 0x20, 0x3e, 0x3d, 0x20
        /*0010*/ 	.byte	0x31, 0x00
	.type		$str$23,@object
	.size		$str$23,(__unnamed_1 - $str$23)
$str$23:
        /*0012*/ 	.byte	0x2f, 0x74, 0x6d, 0x70, 0x2f, 0x63, 0x75, 0x74, 0x6c, 0x61, 0x73, 0x73, 0x5f, 0x73, 0x77, 0x65
        /*0022*/ 	.byte	0x65, 0x70, 0x5f, 0x73, 0x72, 0x63, 0x2f, 0x69, 0x6e, 0x63, 0x6c, 0x75, 0x64, 0x65, 0x2f, 0x63
        /*0032*/ 	.byte	0x75, 0x74, 0x6c, 0x61, 0x73, 0x73, 0x2f, 0x67, 0x65, 0x6d, 0x6d, 0x2f, 0x63, 0x6f, 0x6c, 0x6c
        /*0042*/ 	.byte	0x65, 0x63, 0x74, 0x69, 0x76, 0x65, 0x2f, 0x73, 0x6d, 0x39, 0x30, 0x5f, 0x6d, 0x6d, 0x61, 0x5f
        /*0052*/ 	.byte	0x74, 0x6d, 0x61, 0x5f, 0x67, 0x6d, 0x6d, 0x61, 0x5f, 0x73, 0x73, 0x5f, 0x77, 0x61, 0x72, 0x70
        /*0062*/ 	.byte	0x73, 0x70, 0x65, 0x63, 0x69, 0x61, 0x6c, 0x69, 0x7a, 0x65, 0x64, 0x2e, 0x68, 0x70, 0x70, 0x00
	.type		__unnamed_1,@object
	.size		__unnamed_1,(.L_0 - __unnamed_1)
__unnamed_1:
        /* <DEDUP_REMOVED lines=178> */
        /*0b92*/ 	.byte	0x5d, 0x00
.L_0:


//--------------------- .nv.shared._ZN7cutlass13device_kernelINS_4gemm6kernel13GemmUniversalIN4cute5tupleIJiiiiEEENS1_10collective13CollectiveMmaINS1_34MainloopSm90TmaGmmaWarpSpecializedILi7ENS5_IJNS4_1CILi1EEESB_SB_EEENS1_35KernelTmaWarpSpecializedCooperativeEEENS5_IJNSA_ILi256EEESF_NSA_ILi32EEEEEENS_10tfloat32_tENS5_IJlSB_lEEESI_SJ_NS4_8TiledMMAINS4_8MMA_AtomIJNS4_4SM904GMMA30MMA_64x256x8_F32TF32TF32_SS_TNILNSN_7ScaleInE1ELSP_1EEEEEENS4_6LayoutINS5_IJNSA_ILi2EEESB_SB_EEENS5_IJSB_NSA_ILi0EEESV_EEEEENS5_IJNS4_10UnderscoreESY_SY_EEEEENS4_13SM90_TMA_LOADENS4_14ComposedLayoutINS4_7SwizzleILi3ELi4ELi3EEENS4_18smem_ptr_flag_bitsILi32EEENSS_INS5_IJNSA_ILi8EEESG_EEENS5_IJSG_SB_EEEEEEEvNS4_8identityES11_S1B_vS1C_EENS_8epilogue10collective6detail29Sm90TmaWarpSpecializedAdapterINS1F_15DefaultEpilogueISI_SJ_SJ_NS1E_6thread17LinearCombinationISI_Li1EffLNS1J_9ScaleType4KindE0ELNS_15FloatRoundStyleE2ESI_EENS1_15EpilogueDefaultEEEEEvvEEEEvNT_6ParamsE --------------------------
	.section	.nv.shared._ZN7cutlass13device_kernelINS_4gemm6kernel13GemmUniversalIN4cute5tupleIJiiiiEEENS1_10collective13CollectiveMmaINS1_34MainloopSm90TmaGmmaWarpSpecializedILi7ENS5_IJNS4_1CILi1EEESB_SB_EEENS1_35KernelTmaWarpSpecializedCooperativeEEENS5_IJNSA_ILi256EEESF_NSA_ILi32EEEEEENS_10tfloat32_tENS5_IJlSB_lEEESI_SJ_NS4_8TiledMMAINS4_8MMA_AtomIJNS4_4SM904GMMA30MMA_64x256x8_F32TF32TF32_SS_TNILNSN_7ScaleInE1ELSP_1EEEEEENS4_6LayoutINS5_IJNSA_ILi2EEESB_SB_EEENS5_IJSB_NSA_ILi0EEESV_EEEEENS5_IJNS4_10UnderscoreESY_SY_EEEEENS4_13SM90_TMA_LOADENS4_14ComposedLayoutINS4_7SwizzleILi3ELi4ELi3EEENS4_18smem_ptr_flag_bitsILi32EEENSS_INS5_IJNSA_ILi8EEESG_EEENS5_IJSG_SB_EEEEEEEvNS4_8identityES11_S1B_vS1C_EENS_8epilogue10collective6detail29Sm90TmaWarpSpecializedAdapterINS1F_15DefaultEpilogueISI_SJ_SJ_NS1E_6thread17LinearCombinationISI_Li1EffLNS1J_9ScaleType4KindE0ELNS_15FloatRoundStyleE2ESI_EENS1_15EpilogueDefaultEEEEEvvEEEEvNT_6ParamsE,"aw",@nobits
	.sectionflags	@""
	.align	16
	.zero		1024


//--------------------- .nv.shared.reserved.0     --------------------------
	.section	.nv.shared.reserved.0,"aw",@nobits
	.weak		__nv_reservedSMEM_offset_0_alias
	.size		__nv_reservedSMEM_offset_0_alias, 0, 0
	.other		__nv_reservedSMEM_offset_0_alias,@"STO_CUDA_RESERVED_SHARED STV_DEFAULT"
__nv_reservedSMEM_offset_0_alias:
	.zero		0


//--------------------- .nv.global                --------------------------
	.section	.nv.global,"aw",@nobits
.nv.global:
	.type		_ZN40_INTERNAL_b9bed601_4_k_cu_25f45ce2_269034cute1_E,@object
	.size		_ZN40_INTERNAL_b9bed601_4_k_cu_25f45ce2_269034cute1_E,(_ZN40_INTERNAL_b9bed601_4_k_cu_25f45ce2_269034cuda3std3__45__cpo6cbeginE - _ZN40_INTERNAL_b9bed601_4_k_cu_25f45ce2_269034cute1_E)
_ZN40_INTERNAL_b9bed601_4_k_cu_25f45ce2_269034cute1_E:
	.zero		1
	.type		_ZN40_INTERNAL_b9bed601_4_k_cu_25f45ce2_269034cuda3std3__45__cpo6cbeginE,@object
	.size		_ZN40_INTERNAL_b9bed601_4_k_cu_25f45ce2_269034cuda3std3__45__cpo6cbeginE,(_ZN40_INTERNAL_b9bed601_4_k_cu_25f45ce2_269034cuda3std3__48in_placeE - _ZN40_INTERNAL_b9bed601_4_k_cu_25f45ce2_269034cuda3std3__45__cpo6cbeginE)
_ZN40_INTERNAL_b9bed601_4_k_cu_25f45ce2_269034cuda3std3__45__cpo6cbeginE:
	.zero		1
	.type		_ZN40_INTERNAL_b9bed601_4_k_cu_25f45ce2_269034cuda3std3__48in_placeE,@object
	.size		_ZN40_INTERNAL_b9bed601_4_k_cu_25f45ce2_269034cuda3std3__48in_placeE,(_ZN40_INTERNAL_b9bed601_4_k_cu_25f45ce2_269034cuda3std6ranges3__45__cpo9iter_moveE - _ZN40_INTERNAL_b9bed601_4_k_cu_25f45ce2_269034cuda3std3__48in_placeE)
_ZN40_INTERNAL_b9bed601_4_k_cu_25f45ce2_269034cuda3std3__48in_placeE:
	.zero		1
	.type		_ZN40_INTERNAL_b9bed601_4_k_cu_25f45ce2_269034cuda3std6ranges3__45__cpo9iter_moveE,@object
	.size		_ZN40_INTERNAL_b9bed601_4_k_cu_25f45ce2_269034cuda3std6ranges3__45__cpo9iter_moveE,(_ZN40_INTERNAL_b9bed601_4_k_cu_25f45ce2_269034cuda3std3__45__cpo5beginE - _ZN40_INTERNAL_b9bed601_4_k_cu_25f45ce2_269034cuda3std6ranges3__45__cpo9iter_moveE)
_ZN40_INTERNAL_b9bed601_4_k_cu_25f45ce2_269034cuda3std6ranges3__45__cpo9iter_moveE:
	.zero		1
	.type		_ZN40_INTERNAL_b9bed601_4_k_cu_25f45ce2_269034cuda3std3__45__cpo5beginE,@object
	.size		_ZN40_INTERNAL_b9bed601_4_k_cu_25f45ce2_269034cuda3std3__45__cpo5beginE,(_ZN40_INTERNAL_b9bed601_4_k_cu_25f45ce2_269034cuda3std3__442_GLOBAL__N__b9bed601_4_k_cu_25f45ce2_269036ignoreE - _ZN40_INTERNAL_b9bed601_4_k_cu_25f45ce2_269034cuda3std3__45__cpo5beginE)
_ZN40_INTERNAL_b9bed601_4_k_cu_25f45ce2_269034cuda3std3__45__cpo5beginE:
	.zero		1
	.type		_ZN40_INTERNAL_b9bed601_4_k_cu_25f45ce2_269034cuda3std3__442_GLOBAL__N__b9bed601_4_k_cu_25f45ce2_269036ignoreE,@object
	.size		_ZN40_INTERNAL_b9bed601_4_k_cu_25f45ce2_269034cuda3std3__442_GLOBAL__N__b9bed601_4_k_cu_25f45ce2_269036ignoreE,(_ZN40_INTERNAL_b9bed601_4_k_cu_25f45ce2_269034cute7productE - _ZN40_INTERNAL_b9bed601_4_k_cu_25f45ce2_269034cuda3std3__442_GLOBAL__N__b9bed601_4_k_cu_25f45ce2_269036ignoreE)
_ZN40_INTERNAL_b9bed601_4_k_cu_25f45ce2_269034cuda3std3__442_GLOBAL__N__b9bed601_4_k_cu_25f45ce2_269036ignoreE:
	.zero		1
	.type		_ZN40_INTERNAL_b9bed601_4_k_cu_25f45ce2_269034cute7productE,@object
	.size		_ZN40_INTERNAL_b9bed601_4_k_cu_25f45ce2_269034cute7productE,(_ZN40_INTERNAL_b9bed601_4_k_cu_25f45ce2_269034cuda3std3__45__cpo3endE - _ZN40_INTERNAL_b9bed601_4_k_cu_25f45ce2_269034cute7productE)
_ZN40_INTERNAL_b9bed601_4_k_cu_25f45ce2_269034cute7productE:
	.zero		1
	.type		_ZN40_INTERNAL_b9bed601_4_k_cu_25f45ce2_269034cuda3std3__45__cpo3endE,@object
	.size		_ZN40_INTERNAL_b9bed601_4_k_cu_25f45ce2_269034cuda3std3__45__cpo3endE,(_ZN40_INTERNAL_b9bed601_4_k_cu_25f45ce2_269034cuda3std3__419piecewise_constructE - _ZN40_INTERNAL_b9bed601_4_k_cu_25f45ce2_269034cuda3std3__45__cpo3endE)
_ZN40_INTERNAL_b9bed601_4_k_cu_25f45ce2_269034cuda3std3__45__cpo3endE:
	.zero		1
	.type		_ZN40_INTERNAL_b9bed601_4_k_cu_25f45ce2_269034cuda3std3__419piecewise_constructE,@object
	.size		_ZN40_INTERNAL_b9bed601_4_k_cu_25f45ce2_269034cuda3std3__419piecewise_constructE,(_ZN40_INTERNAL_b9bed601_4_k_cu_25f45ce2_269034cuda3std3__45__cpo4cendE - _ZN40_INTERNAL_b9bed601_4_k_cu_25f45ce2_269034cuda3std3__419piecewise_constructE)
_ZN40_INTERNAL_b9bed601_4_k_cu_25f45ce2_269034cuda3std3__419piecewise_constructE:
	.zero		1
	.type		_ZN40_INTERNAL_b9bed601_4_k_cu_25f45ce2_269034cuda3std3__45__cpo4cendE,@object
	.size		_ZN40_INTERNAL_b9bed601_4_k_cu_25f45ce2_269034cuda3std3__45__cpo4cendE,(_ZN40_INTERNAL_b9bed601_4_k_cu_25f45ce2_269034cuda3std6ranges3__45__cpo4swapE - _ZN40_INTERNAL_b9bed601_4_k_cu_25f45ce2_269034cuda3std3__45__cpo4cendE)
_ZN40_INTERNAL_b9bed601_4_k_cu_25f45ce2_269034cuda3std3__45__cpo4cendE:
	.zero		1
	.type		_ZN40_INTERNAL_b9bed601_4_k_cu_25f45ce2_269034cuda3std6ranges3__45__cpo4swapE,@object
	.size		_ZN40_INTERNAL_b9bed601_4_k_cu_25f45ce2_269034cuda3std6ranges3__45__cpo4swapE,(.L_8 - _ZN40_INTERNAL_b9bed601_4_k_cu_25f45ce2_269034cuda3std6ranges3__45__cpo4swapE)
_ZN40_INTERNAL_b9bed601_4_k_cu_25f45ce2_269034cuda3std6ranges3__45__cpo4swapE:
	.zero		1
.L_8:


//--------------------- .nv.constant0._ZN7cutlass13device_kernelINS_4gemm6kernel13GemmUniversalIN4cute5tupleIJiiiiEEENS1_10collective13CollectiveMmaINS1_34MainloopSm90TmaGmmaWarpSpecializedILi7ENS5_IJNS4_1CILi1EEESB_SB_EEENS1_35KernelTmaWarpSpecializedCooperativeEEENS5_IJNSA_ILi256EEESF_NSA_ILi32EEEEEENS_10tfloat32_tENS5_IJlSB_lEEESI_SJ_NS4_8TiledMMAINS4_8MMA_AtomIJNS4_4SM904GMMA30MMA_64x256x8_F32TF32TF32_SS_TNILNSN_7ScaleInE1ELSP_1EEEEEENS4_6LayoutINS5_IJNSA_ILi2EEESB_SB_EEENS5_IJSB_NSA_ILi0EEESV_EEEEENS5_IJNS4_10UnderscoreESY_SY_EEEEENS4_13SM90_TMA_LOADENS4_14ComposedLayoutINS4_7SwizzleILi3ELi4ELi3EEENS4_18smem_ptr_flag_bitsILi32EEENSS_INS5_IJNSA_ILi8EEESG_EEENS5_IJSG_SB_EEEEEEEvNS4_8identityES11_S1B_vS1C_EENS_8epilogue10collective6detail29Sm90TmaWarpSpecializedAdapterINS1F_15DefaultEpilogueISI_SJ_SJ_NS1E_6thread17LinearCombinationISI_Li1EffLNS1J_9ScaleType4KindE0ELNS_15FloatRoundStyleE2ESI_EENS1_15EpilogueDefaultEEEEEvvEEEEvNT_6ParamsE --------------------------
	.section	.nv.constant0._ZN7cutlass13device_kernelINS_4gemm6kernel13GemmUniversalIN4cute5tupleIJiiiiEEENS1_10collective13CollectiveMmaINS1_34MainloopSm90TmaGmmaWarpSpecializedILi7ENS5_IJNS4_1CILi1EEESB_SB_EEENS1_35KernelTmaWarpSpecializedCooperativeEEENS5_IJNSA_ILi256EEESF_NSA_ILi32EEEEEENS_10tfloat32_tENS5_IJlSB_lEEESI_SJ_NS4_8TiledMMAINS4_8MMA_AtomIJNS4_4SM904GMMA30MMA_64x256x8_F32TF32TF32_SS_TNILNSN_7ScaleInE1ELSP_1EEEEEENS4_6LayoutINS5_IJNSA_ILi2EEESB_SB_EEENS5_IJSB_NSA_ILi0EEESV_EEEEENS5_IJNS4_10UnderscoreESY_SY_EEEEENS4_13SM90_TMA_LOADENS4_14ComposedLayoutINS4_7SwizzleILi3ELi4ELi3EEENS4_18smem_ptr_flag_bitsILi32EEENSS_INS5_IJNSA_ILi8EEESG_EEENS5_IJSG_SB_EEEEEEEvNS4_8identityES11_S1B_vS1C_EENS_8epilogue10collective6detail29Sm90TmaWarpSpecializedAdapterINS1F_15DefaultEpilogueISI_SJ_SJ_NS1E_6thread17LinearCombinationISI_Li1EffLNS1J_9ScaleType4KindE0ELNS_15FloatRoundStyleE2ESI_EENS1_15EpilogueDefaultEEEEEvvEEEEvNT_6ParamsE,"a",@progbits
	.sectionflags	@""
	.align	4
.nv.constant0._ZN7cutlass13device_kernelINS_4gemm6kernel13GemmUniversalIN4cute5tupleIJiiiiEEENS1_10collective13CollectiveMmaINS1_34MainloopSm90TmaGmmaWarpSpecializedILi7ENS5_IJNS4_1CILi1EEESB_SB_EEENS1_35KernelTmaWarpSpecializedCooperativeEEENS5_IJNSA_ILi256EEESF_NSA_ILi32EEEEEENS_10tfloat32_tENS5_IJlSB_lEEESI_SJ_NS4_8TiledMMAINS4_8MMA_AtomIJNS4_4SM904GMMA30MMA_64x256x8_F32TF32TF32_SS_TNILNSN_7ScaleInE1ELSP_1EEEEEENS4_6LayoutINS5_IJNSA_ILi2EEESB_SB_EEENS5_IJSB_NSA_ILi0EEESV_EEEEENS5_IJNS4_10UnderscoreESY_SY_EEEEENS4_13SM90_TMA_LOADENS4_14ComposedLayoutINS4_7SwizzleILi3ELi4ELi3EEENS4_18smem_ptr_flag_bitsILi32EEENSS_INS5_IJNSA_ILi8EEESG_EEENS5_IJSG_SB_EEEEEEEvNS4_8identityES11_S1B_vS1C_EENS_8epilogue10collective6detail29Sm90TmaWarpSpecializedAdapterINS1F_15DefaultEpilogueISI_SJ_SJ_NS1E_6thread17LinearCombinationISI_Li1EffLNS1J_9ScaleType4KindE0ELNS_15FloatRoundStyleE2ESI_EENS1_15EpilogueDefaultEEEEEvvEEEEvNT_6ParamsE:
	.zero		1664


//--------------------- SYMBOLS --------------------------

	.type		.nv.reservedSmem.offset0,@object
	.size		.nv.reservedSmem.offset0,0x4
	.type		__assertfail,@function
